	.headerflags	@"EF_CUDA_TEXMODE_UNIFIED EF_CUDA_64BIT_ADDRESS EF_CUDA_ACCELERATORS EF_CUDA_SM90 EF_CUDA_VIRTUAL_SM(EF_CUDA_SM90)"
	.elftype	@"ET_EXEC"


//--------------------- .nv.info                  --------------------------
	.section	.nv.info,"",@"SHT_CUDA_INFO"
	.align	4


	//----- nvinfo : EIATTR_REGCOUNT
	.align		4
        /*0000*/ 	.byte	0x04, 0x2f
        /*0002*/ 	.short	(.L_2 - .L_1)
	.align		4
.L_1:
        /*0004*/ 	.word	index@(triton_per_fused__native_batch_norm_legit_convolution_leaky_relu_3)
        /*0008*/ 	.word	0x00000050


	//----- nvinfo : EIATTR_MIN_STACK_SIZE
	.align		4
.L_2:
        /*000c*/ 	.byte	0x04, 0x12
        /*000e*/ 	.short	(.L_4 - .L_3)
	.align		4
.L_3:
        /*0010*/ 	.word	index@(triton_per_fused__native_batch_norm_legit_convolution_leaky_relu_3)
        /*0014*/ 	.word	0x00000000


	//----- nvinfo : EIATTR_FRAME_SIZE
	.align		4
.L_4:
        /*0018*/ 	.byte	0x04, 0x11
        /*001a*/ 	.short	(.L_6 - .L_5)
	.align		4
.L_5:
        /*001c*/ 	.word	index@(triton_per_fused__native_batch_norm_legit_convolution_leaky_relu_3)
        /*0020*/ 	.word	0x00000000


	//----- nvinfo : EIATTR_MIN_STACK_SIZE
	.align		4
.L_6:
        /*0024*/ 	.byte	0x04, 0x12
        /*0026*/ 	.short	(.L_8 - .L_7)
	.align		4
.L_7:
        /*0028*/ 	.word	index@(triton_per_fused__native_batch_norm_legit_convolution_leaky_relu_3)
        /*002c*/ 	.word	0x00000000
.L_8:


//--------------------- .nv.info.triton_per_fused__native_batch_norm_legit_convolution_leaky_relu_3 --------------------------
	.section	.nv.info.triton_per_fused__native_batch_norm_legit_convolution_leaky_relu_3,"",@"SHT_CUDA_INFO"
	.sectionflags	@""
	.align	4


	//----- nvinfo : EIATTR_CUDA_API_VERSION
	.align		4
        /*0000*/ 	.byte	0x04, 0x37
        /*0002*/ 	.short	(.L_10 - .L_9)
.L_9:
        /*0004*/ 	.word	0x0000007c


	//----- nvinfo : EIATTR_KPARAM_INFO
	.align		4
.L_10:
        /*0008*/ 	.byte	0x04, 0x17
        /*000a*/ 	.short	(.L_12 - .L_11)
.L_11:
        /*000c*/ 	.word	0x00000000
        /*0010*/ 	.short	0x0006
        /*0012*/ 	.short	0x002c
        /*0014*/ 	.byte	0x00, 0xf0, 0x11, 0x00


	//----- nvinfo : EIATTR_KPARAM_INFO
	.align		4
.L_12:
        /*0018*/ 	.byte	0x04, 0x17
        /*001a*/ 	.short	(.L_14 - .L_13)
.L_13:
        /*001c*/ 	.word	0x00000000
        /*0020*/ 	.short	0x0005
        /*0022*/ 	.short	0x0028
        /*0024*/ 	.byte	0x00, 0xf0, 0x11, 0x00


	//----- nvinfo : EIATTR_KPARAM_INFO
	.align		4
.L_14:
        /*0028*/ 	.byte	0x04, 0x17
        /*002a*/ 	.short	(.L_16 - .L_15)
.L_15:
        /*002c*/ 	.word	0x00000000
        /*0030*/ 	.short	0x0004
        /*0032*/ 	.short	0x0020
        /*0034*/ 	.byte	0x00, 0xf4, 0x21, 0x00


	//----- nvinfo : EIATTR_KPARAM_INFO
	.align		4
.L_16:
        /*0038*/ 	.byte	0x04, 0x17
        /*003a*/ 	.short	(.L_18 - .L_17)
.L_17:
        /*003c*/ 	.word	0x00000000
        /*0040*/ 	.short	0x0003
        /*0042*/ 	.short	0x0018
        /*0044*/ 	.byte	0x00, 0xf4, 0x21, 0x00


	//----- nvinfo : EIATTR_KPARAM_INFO
	.align		4
.L_18:
        /*0048*/ 	.byte	0x04, 0x17
        /*004a*/ 	.short	(.L_20 - .L_19)
.L_19:
        /*004c*/ 	.word	0x00000000
        /*0050*/ 	.short	0x0002
        /*0052*/ 	.short	0x0010
        /*0054*/ 	.byte	0x00, 0xf4, 0x21, 0x00


	//----- nvinfo : EIATTR_KPARAM_INFO
	.align		4
.L_20:
        /*0058*/ 	.byte	0x04, 0x17
        /*005a*/ 	.short	(.L_22 - .L_21)
.L_21:
        /*005c*/ 	.word	0x00000000
        /*0060*/ 	.short	0x0001
        /*0062*/ 	.short	0x0008
        /*0064*/ 	.byte	0x00, 0xf4, 0x21, 0x00


	//----- nvinfo : EIATTR_KPARAM_INFO
	.align		4
.L_22:
        /*0068*/ 	.byte	0x04, 0x17
        /*006a*/ 	.short	(.L_24 - .L_23)
.L_23:
        /*006c*/ 	.word	0x00000000
        /*0070*/ 	.short	0x0000
        /*0072*/ 	.short	0x0000
        /*0074*/ 	.byte	0x00, 0xf4, 0x21, 0x00


	//----- nvinfo : EIATTR_SPARSE_MMA_MASK
	.align		4
.L_24:
        /*0078*/ 	.byte	0x03, 0x50
        /*007a*/ 	.short	0x0000


	//----- nvinfo : EIATTR_MAXREG_COUNT
	.align		4
        /*007c*/ 	.byte	0x03, 0x1b
        /*007e*/ 	.short	0x00ff


	//----- nvinfo : EIATTR_COOP_GROUP_MASK_REGIDS
	.align		4
        /*0080*/ 	.byte	0x04, 0x29
        /*0082*/ 	.short	(.L_26 - .L_25)


	//   ....[0]....
.L_25:
        /*0084*/ 	.word	0xffffffff


	//   ....[1]....
        /*0088*/ 	.word	0xffffffff


	//   ....[2]....
        /*008c*/ 	.word	0xffffffff


	//   ....[3]....
        /*0090*/ 	.word	0xffffffff


	//   ....[4]....
        /*0094*/ 	.word	0xffffffff


	//   ....[5]....
        /*0098*/ 	.word	0xffffffff


	//   ....[6]....
        /*009c*/ 	.word	0xffffffff


	//   ....[7]....
        /*00a0*/ 	.word	0xffffffff


	//   ....[8]....
        /*00a4*/ 	.word	0xffffffff


	//   ....[9]....
        /*00a8*/ 	.word	0xffffffff


	//   ....[10]....
        /*00ac*/ 	.word	0xffffffff


	//   ....[11]....
        /*00b0*/ 	.word	0xffffffff


	//   ....[12]....
        /*00b4*/ 	.word	0xffffffff


	//   ....[13]....
        /*00b8*/ 	.word	0xffffffff


	//   ....[14]....
        /*00bc*/ 	.word	0xffffffff


	//   ....[15]....
        /*00c0*/ 	.word	0xffffffff


	//   ....[16]....
        /*00c4*/ 	.word	0xffffffff


	//   ....[17]....
        /*00c8*/ 	.word	0xffffffff


	//   ....[18]....
        /*00cc*/ 	.word	0xffffffff


	//   ....[19]....
        /*00d0*/ 	.word	0xffffffff


	//   ....[20]....
        /*00d4*/ 	.word	0xffffffff


	//   ....[21]....
        /*00d8*/ 	.word	0xffffffff


	//   ....[22]....
        /*00dc*/ 	.word	0xffffffff


	//   ....[23]....
        /*00e0*/ 	.word	0xffffffff


	//   ....[24]....
        /*00e4*/ 	.word	0xffffffff


	//   ....[25]....
        /*00e8*/ 	.word	0xffffffff


	//   ....[26]....
        /*00ec*/ 	.word	0xffffffff


	//   ....[27]....
        /*00f0*/ 	.word	0xffffffff


	//   ....[28]....
        /*00f4*/ 	.word	0xffffffff


	//   ....[29]....
        /*00f8*/ 	.word	0xffffffff


	//   ....[30]....
        /*00fc*/ 	.word	0xffffffff


	//   ....[31]....
        /*0100*/ 	.word	0xffffffff


	//   ....[32]....
        /*0104*/ 	.word	0xffffffff


	//   ....[33]....
        /*0108*/ 	.word	0xffffffff


	//   ....[34]....
        /*010c*/ 	.word	0xffffffff


	//   ....[35]....
        /*0110*/ 	.word	0xffffffff


	//   ....[36]....
        /*0114*/ 	.word	0xffffffff


	//   ....[37]....
        /*0118*/ 	.word	0xffffffff


	//   ....[38]....
        /*011c*/ 	.word	0xffffffff


	//   ....[39]....
        /*0120*/ 	.word	0xffffffff


	//   ....[40]....
        /*0124*/ 	.word	0xffffffff


	//   ....[41]....
        /*0128*/ 	.word	0xffffffff


	//   ....[42]....
        /*012c*/ 	.word	0xffffffff


	//   ....[43]....
        /*0130*/ 	.word	0xffffffff


	//   ....[44]....
        /*0134*/ 	.word	0xffffffff


	//   ....[45]....
        /*0138*/ 	.word	0xffffffff


	//   ....[46]....
        /*013c*/ 	.word	0xffffffff


	//   ....[47]....
        /*0140*/ 	.word	0xffffffff


	//   ....[48]....
        /*0144*/ 	.word	0xffffffff


	//   ....[49]....
        /*0148*/ 	.word	0xffffffff


	//   ....[50]....
        /*014c*/ 	.word	0xffffffff


	//   ....[51]....
        /*0150*/ 	.word	0xffffffff


	//   ....[52]....
        /*0154*/ 	.word	0xffffffff


	//   ....[53]....
        /*0158*/ 	.word	0xffffffff


	//   ....[54]....
        /*015c*/ 	.word	0xffffffff


	//   ....[55]....
        /*0160*/ 	.word	0xffffffff


	//   ....[56]....
        /*0164*/ 	.word	0xffffffff


	//   ....[57]....
        /*0168*/ 	.word	0xffffffff


	//   ....[58]....
        /*016c*/ 	.word	0xffffffff


	//   ....[59]....
        /*0170*/ 	.word	0xffffffff


	//   ....[60]....
        /*0174*/ 	.word	0xffffffff


	//   ....[61]....
        /*0178*/ 	.word	0xffffffff


	//   ....[62]....
        /*017c*/ 	.word	0xffffffff


	//   ....[63]....
        /*0180*/ 	.word	0xffffffff


	//   ....[64]....
        /*0184*/ 	.word	0xffffffff


	//   ....[65]....
        /*0188*/ 	.word	0xffffffff


	//   ....[66]....
        /*018c*/ 	.word	0xffffffff


	//   ....[67]....
        /*0190*/ 	.word	0xffffffff


	//   ....[68]....
        /*0194*/ 	.word	0xffffffff


	//   ....[69]....
        /*0198*/ 	.word	0xffffffff


	//   ....[70]....
        /*019c*/ 	.word	0xffffffff


	//   ....[71]....
        /*01a0*/ 	.word	0xffffffff


	//   ....[72]....
        /*01a4*/ 	.word	0xffffffff


	//   ....[73]....
        /*01a8*/ 	.word	0xffffffff


	//   ....[74]....
        /*01ac*/ 	.word	0xffffffff


	//   ....[75]....
        /*01b0*/ 	.word	0xffffffff


	//   ....[76]....
        /*01b4*/ 	.word	0xffffffff


	//   ....[77]....
        /*01b8*/ 	.word	0xffffffff


	//   ....[78]....
        /*01bc*/ 	.word	0xffffffff


	//   ....[79]....
        /*01c0*/ 	.word	0xffffffff


	//   ....[80]....
        /*01c4*/ 	.word	0xffffffff


	//   ....[81]....
        /*01c8*/ 	.word	0xffffffff


	//----- nvinfo : EIATTR_COOP_GROUP_INSTR_OFFSETS
	.align		4
.L_26:
        /*01cc*/ 	.byte	0x04, 0x28
        /*01ce*/ 	.short	(.L_28 - .L_27)


	//   ....[0]....
.L_27:
        /*01d0*/ 	.word	0x00000950


	//   ....[1]....
        /*01d4*/ 	.word	0x00000970


	//   ....[2]....
        /*01d8*/ 	.word	0x00000980


	//   ....[3]....
        /*01dc*/ 	.word	0x00000990


	//   ....[4]....
        /*01e0*/ 	.word	0x000009a0


	//   ....[5]....
        /*01e4*/ 	.word	0x000009b0


	//   ....[6]....
        /*01e8*/ 	.word	0x000009c0


	//   ....[7]....
        /*01ec*/ 	.word	0x000009d0


	//   ....[8]....
        /*01f0*/ 	.word	0x00000a50


	//   ....[9]....
        /*01f4*/ 	.word	0x00000a70


	//   ....[10]....
        /*01f8*/ 	.word	0x00000a80


	//   ....[11]....
        /*01fc*/ 	.word	0x00000a90


	//   ....[12]....
        /*0200*/ 	.word	0x00000aa0


	//   ....[13]....
        /*0204*/ 	.word	0x00000ab0


	//   ....[14]....
        /*0208*/ 	.word	0x00000ac0


	//   ....[15]....
        /*020c*/ 	.word	0x00000ad0


	//   ....[16]....
        /*0210*/ 	.word	0x00000b50


	//   ....[17]....
        /*0214*/ 	.word	0x00000b70


	//   ....[18]....
        /*0218*/ 	.word	0x00000b80


	//   ....[19]....
        /*021c*/ 	.word	0x00000b90


	//   ....[20]....
        /*0220*/ 	.word	0x00000ba0


	//   ....[21]....
        /*0224*/ 	.word	0x00000bb0


	//   ....[22]....
        /*0228*/ 	.word	0x00000bc0


	//   ....[23]....
        /*022c*/ 	.word	0x00000bd0


	//   ....[24]....
        /*0230*/ 	.word	0x00000c50


	//   ....[25]....
        /*0234*/ 	.word	0x00000c70


	//   ....[26]....
        /*0238*/ 	.word	0x00000c80


	//   ....[27]....
        /*023c*/ 	.word	0x00000c90


	//   ....[28]....
        /*0240*/ 	.word	0x00000ca0


	//   ....[29]....
        /*0244*/ 	.word	0x00000cb0


	//   ....[30]....
        /*0248*/ 	.word	0x00000cc0


	//   ....[31]....
        /*024c*/ 	.word	0x00000cd0


	//   ....[32]....
        /*0250*/ 	.word	0x00000d50


	//   ....[33]....
        /*0254*/ 	.word	0x00000d70


	//   ....[34]....
        /*0258*/ 	.word	0x00000d80


	//   ....[35]....
        /*025c*/ 	.word	0x00000d90


	//   ....[36]....
        /*0260*/ 	.word	0x00000da0


	//   ....[37]....
        /*0264*/ 	.word	0x00000db0


	//   ....[38]....
        /*0268*/ 	.word	0x00000dc0


	//   ....[39]....
        /*026c*/ 	.word	0x00000dd0


	//   ....[40]....
        /*0270*/ 	.word	0x00001180


	//   ....[41]....
        /*0274*/ 	.word	0x000012b0


	//   ....[42]....
        /*0278*/ 	.word	0x000012d0


	//   ....[43]....
        /*027c*/ 	.word	0x000012f0


	//   ....[44]....
        /*0280*/ 	.word	0x00001330


	//   ....[45]....
        /*0284*/ 	.word	0x00001340


	//   ....[46]....
        /*0288*/ 	.word	0x00001370


	//   ....[47]....
        /*028c*/ 	.word	0x000013b0


	//   ....[48]....
        /*0290*/ 	.word	0x000013d0


	//   ....[49]....
        /*0294*/ 	.word	0x00001400


	//   ....[50]....
        /*0298*/ 	.word	0x00001410


	//   ....[51]....
        /*029c*/ 	.word	0x00001450


	//   ....[52]....
        /*02a0*/ 	.word	0x00001470


	//   ....[53]....
        /*02a4*/ 	.word	0x00001490


	//   ....[54]....
        /*02a8*/ 	.word	0x000014e0


	//   ....[55]....
        /*02ac*/ 	.word	0x00001550


	//   ....[56]....
        /*02b0*/ 	.word	0x00001560


	//   ....[57]....
        /*02b4*/ 	.word	0x00001580


	//   ....[58]....
        /*02b8*/ 	.word	0x00001590


	//   ....[59]....
        /*02bc*/ 	.word	0x000015b0


	//   ....[60]....
        /*02c0*/ 	.word	0x00001650


	//   ....[61]....
        /*02c4*/ 	.word	0x000016c0


	//   ....[62]....
        /*02c8*/ 	.word	0x000016d0


	//   ....[63]....
        /*02cc*/ 	.word	0x000016f0


	//   ....[64]....
        /*02d0*/ 	.word	0x00001780


	//   ....[65]....
        /*02d4*/ 	.word	0x00001790


	//   ....[66]....
        /*02d8*/ 	.word	0x000017a0


	//   ....[67]....
        /*02dc*/ 	.word	0x000017b0


	//   ....[68]....
        /*02e0*/ 	.word	0x00001800


	//   ....[69]....
        /*02e4*/ 	.word	0x00001810


	//   ....[70]....
        /*02e8*/ 	.word	0x00001820


	//   ....[71]....
        /*02ec*/ 	.word	0x00001830


	//   ....[72]....
        /*02f0*/ 	.word	0x00001880


	//   ....[73]....
        /*02f4*/ 	.word	0x00001890


	//   ....[74]....
        /*02f8*/ 	.word	0x000018a0


	//   ....[75]....
        /*02fc*/ 	.word	0x000018d0


	//   ....[76]....
        /*0300*/ 	.word	0x000018f0


	//   ....[77]....
        /*0304*/ 	.word	0x00001900


	//   ....[78]....
        /*0308*/ 	.word	0x00001910


	//   ....[79]....
        /*030c*/ 	.word	0x00001950


	//   ....[80]....
        /*0310*/ 	.word	0x00001970


	//   ....[81]....
        /*0314*/ 	.word	0x00001b00


	//----- nvinfo : EIATTR_EXIT_INSTR_OFFSETS
	.align		4
.L_28:
        /*0318*/ 	.byte	0x04, 0x1c
        /*031a*/ 	.short	(.L_30 - .L_29)


	//   ....[0]....
.L_29:
        /*031c*/ 	.word	0x00002170


	//   ....[1]....
        /*0320*/ 	.word	0x00002190


	//----- nvinfo : EIATTR_REQNTID
	.align		4
.L_30:
        /*0324*/ 	.byte	0x04, 0x10
        /*0326*/ 	.short	(.L_32 - .L_31)
.L_31:
        /*0328*/ 	.word	0x00000100
        /*032c*/ 	.word	0x00000001
        /*0330*/ 	.word	0x00000001


	//----- nvinfo : EIATTR_CRS_STACK_SIZE
	.align		4
.L_32:
        /*0334*/ 	.byte	0x04, 0x1e
        /*0336*/ 	.short	(.L_34 - .L_33)
.L_33:
        /*0338*/ 	.word	0x00000000


	//----- nvinfo : EIATTR_CBANK_PARAM_SIZE
	.align		4
.L_34:
        /*033c*/ 	.byte	0x03, 0x19
        /*033e*/ 	.short	0x0030


	//----- nvinfo : EIATTR_PARAM_CBANK
	.align		4
        /*0340*/ 	.byte	0x04, 0x0a
        /*0342*/ 	.short	(.L_36 - .L_35)
	.align		4
.L_35:
        /*0344*/ 	.word	index@(.nv.constant0.triton_per_fused__native_batch_norm_legit_convolution_leaky_relu_3)
        /*0348*/ 	.short	0x0210
        /*034a*/ 	.short	0x0030


	//----- nvinfo : EIATTR_SW_WAR
	.align		4
.L_36:
        /*034c*/ 	.byte	0x04, 0x36
        /*034e*/ 	.short	(.L_38 - .L_37)
.L_37:
        /*0350*/ 	.word	0x00000008
.L_38:


//--------------------- .nv.callgraph             --------------------------
	.section	.nv.callgraph,"",@"SHT_CUDA_CALLGRAPH"
	.align	4
	.sectionentsize	8
	.align		4
        /*0000*/ 	.word	0x00000000
	.align		4
        /*0004*/ 	.word	0xffffffff
	.align		4
        /*0008*/ 	.word	0x00000000
	.align		4
        /*000c*/ 	.word	0xfffffffe
	.align		4
        /*0010*/ 	.word	0x00000000
	.align		4
        /*0014*/ 	.word	0xfffffffd
	.align		4
        /*0018*/ 	.word	0x00000000
	.align		4
        /*001c*/ 	.word	0xfffffffc


//--------------------- .nv.constant4             --------------------------
	.section	.nv.constant4,"a",@progbits
	.align	8
	.align		8
.nv.constant4:
        /*0000*/ 	.dword	_$_str


//--------------------- .text.triton_per_fused__native_batch_norm_legit_convolution_leaky_relu_3 --------------------------
	.section	.text.triton_per_fused__native_batch_norm_legit_convolution_leaky_relu_3,"ax",@progbits
	.sectionflags	@"SHF_BARRIERS=1"
	.align	128
        .global         triton_per_fused__native_batch_norm_legit_convolution_leaky_relu_3
        .type           triton_per_fused__native_batch_norm_legit_convolution_leaky_relu_3,@function
        .size           triton_per_fused__native_batch_norm_legit_convolution_leaky_relu_3,(.L_x_3 - triton_per_fused__native_batch_norm_legit_convolution_leaky_relu_3)
        .other          triton_per_fused__native_batch_norm_legit_convolution_leaky_relu_3,@"STO_CUDA_ENTRY STV_DEFAULT"
triton_per_fused__native_batch_norm_legit_convolution_leaky_relu_3:
.text.triton_per_fused__native_batch_norm_legit_convolution_leaky_relu_3:
[----:B------:R-:W0:Y:S01]  /*0000*/  LDC R1, c[0x0][0x28] ;  /* 0x00000a00ff017b82 */ /* 0x000e220000000800 */
[----:B------:R-:W1:Y:S07]  /*0010*/  S2R R20, SR_TID.X ;  /* 0x0000000000147919 */ /* 0x000e6e0000002100 */
[----:B------:R-:W2:Y:S01]  /*0020*/  LDC.64 R2, c[0x0][0x218] ;  /* 0x00008600ff027b82 */ /* 0x000ea20000000a00 */
[----:B------:R-:W-:Y:S01]  /*0030*/  CS2R R30, SRZ ;  /* 0x00000000001e7805 */ /* 0x000fe2000001ff00 */
[----:B------:R-:W-:Y:S01]  /*0040*/  ULDC.64 UR6, c[0x0][0x208] ;  /* 0x0000820000067ab9 */ /* 0x000fe20000000a00 */
[----:B------:R-:W3:Y:S01]  /*0050*/  S2R R0, SR_CTAID.X ;  /* 0x0000000000007919 */ /* 0x000ee20000002500 */
[----:B-1----:R-:W-:-:S02]  /*0060*/  SHF.R.U32.HI R18, RZ, 0x6, R20 ;  /* 0x00000006ff127819 */ /* 0x002fc40000011614 */
[----:B---3--:R-:W-:Y:S02]  /*0070*/  SHF.L.U32 R21, R0, 0x5, RZ ;  /* 0x0000000500157819 */ /* 0x008fe400000006ff */
[----:B------:R-:W-:Y:S02]  /*0080*/  SHF.R.S32.HI R4, RZ, 0x1a, R0 ;  /* 0x0000001aff047819 */ /* 0x000fe40000011400 */
[----:B------:R-:W-:Y:S02]  /*0090*/  SGXT.U32 R18, R18, 0x2 ;  /* 0x000000021212781a */ /* 0x000fe40000000000 */
[----:B------:R-:W-:Y:S02]  /*00a0*/  SGXT R4, R4, 0x1 ;  /* 0x000000010404781a */ /* 0x000fe40000000200 */
[----:B------:R-:W-:Y:S02]  /*00b0*/  LOP3.LUT R22, R21, R18, RZ, 0xfc, !PT ;  /* 0x0000001215167212 */ /* 0x000fe400078efcff */
[----:B------:R-:W-:-:S02]  /*00c0*/  LOP3.LUT R27, R21, 0x14, R18, 0xfe, !PT ;  /* 0x00000014151b7812 */ /* 0x000fc400078efe12 */
[----:B------:R-:W-:Y:S02]  /*00d0*/  LEA.HI R5, R4, R22, RZ, 0x9 ;  /* 0x0000001604057211 */ /* 0x000fe400078f48ff */
[----:B------:R-:W-:Y:S02]  /*00e0*/  LOP3.LUT R23, R21, 0x4, R18, 0xfe, !PT ;  /* 0x0000000415177812 */ /* 0x000fe400078efe12 */
[----:B------:R-:W-:Y:S02]  /*00f0*/  LOP3.LUT R24, R21, 0x8, R18, 0xfe, !PT ;  /* 0x0000000815187812 */ /* 0x000fe400078efe12 */
[----:B------:R-:W-:Y:S02]  /*0100*/  LOP3.LUT R25, R21, 0xc, R18, 0xfe, !PT ;  /* 0x0000000c15197812 */ /* 0x000fe400078efe12 */
[----:B------:R-:W-:Y:S02]  /*0110*/  LOP3.LUT R26, R21, 0x10, R18, 0xfe, !PT ;  /* 0x00000010151a7812 */ /* 0x000fe400078efe12 */
[----:B------:R-:W-:-:S02]  /*0120*/  LOP3.LUT R0, R21, 0x18, R18, 0xfe, !PT ;  /* 0x0000001815007812 */ /* 0x000fc400078efe12 */
[----:B------:R-:W-:Y:S02]  /*0130*/  LOP3.LUT R19, R21, 0x1c, R18, 0xfe, !PT ;  /* 0x0000001c15137812 */ /* 0x000fe400078efe12 */
[----:B------:R-:W-:Y:S02]  /*0140*/  LEA.HI R11, R4, R27, RZ, 0x9 ;  /* 0x0000001b040b7211 */ /* 0x000fe400078f48ff */
[----:B------:R-:W-:Y:S02]  /*0150*/  LOP3.LUT R5, R5, 0xfffffe00, RZ, 0xc0, !PT ;  /* 0xfffffe0005057812 */ /* 0x000fe400078ec0ff */
[----:B------:R-:W-:Y:S02]  /*0160*/  ISETP.GE.AND P4, PT, R22, 0x800, PT ;  /* 0x000008001600780c */ /* 0x000fe40003f86270 */
[C---:B------:R-:W-:Y:S02]  /*0170*/  LEA.HI R6, R4.reuse, R23, RZ, 0x9 ;  /* 0x0000001704067211 */ /* 0x040fe400078f48ff */
[----:B------:R-:W-:-:S02]  /*0180*/  LEA.HI R7, R4, R24, RZ, 0x9 ;  /* 0x0000001804077211 */ /* 0x000fc400078f48ff */
[C---:B------:R-:W-:Y:S02]  /*0190*/  LEA.HI R8, R4.reuse, R25, RZ, 0x9 ;  /* 0x0000001904087211 */ /* 0x040fe400078f48ff */
[C---:B------:R-:W-:Y:S02]  /*01a0*/  LEA.HI R10, R4.reuse, R26, RZ, 0x9 ;  /* 0x0000001a040a7211 */ /* 0x040fe400078f48ff */
[C---:B------:R-:W-:Y:S02]  /*01b0*/  LEA.HI R12, R4.reuse, R0, RZ, 0x9 ;  /* 0x00000000040c7211 */ /* 0x040fe400078f48ff */
[----:B------:R-:W-:Y:S02]  /*01c0*/  LEA.HI R14, R4, R19, RZ, 0x9 ;  /* 0x00000013040e7211 */ /* 0x000fe400078f48ff */
[----:B------:R-:W-:Y:S02]  /*01d0*/  LOP3.LUT R4, R11, 0xfffffe00, RZ, 0xc0, !PT ;  /* 0xfffffe000b047812 */ /* 0x000fe400078ec0ff */
[----:B------:R-:W-:-:S02]  /*01e0*/  IADD3 R5, R22, -R5, RZ ;  /* 0x8000000516057210 */ /* 0x000fc40007ffe0ff */
[----:B------:R-:W-:Y:S02]  /*01f0*/  ISETP.GE.AND P5, PT, R27, 0x800, PT ;  /* 0x000008001b00780c */ /* 0x000fe40003fa6270 */
[----:B------:R-:W-:Y:S02]  /*0200*/  LOP3.LUT R6, R6, 0xfffffe00, RZ, 0xc0, !PT ;  /* 0xfffffe0006067812 */ /* 0x000fe400078ec0ff */
[----:B------:R-:W-:Y:S02]  /*0210*/  LOP3.LUT R9, R7, 0xfffffe00, RZ, 0xc0, !PT ;  /* 0xfffffe0007097812 */ /* 0x000fe400078ec0ff */
[----:B------:R-:W-:Y:S02]  /*0220*/  LOP3.LUT R8, R8, 0xfffffe00, RZ, 0xc0, !PT ;  /* 0xfffffe0008087812 */ /* 0x000fe400078ec0ff */
[----:B------:R-:W-:Y:S02]  /*0230*/  LOP3.LUT R13, R10, 0xfffffe00, RZ, 0xc0, !PT ;  /* 0xfffffe000a0d7812 */ /* 0x000fe400078ec0ff */
[----:B------:R-:W-:-:S02]  /*0240*/  LOP3.LUT R17, R12, 0xfffffe00, RZ, 0xc0, !PT ;  /* 0xfffffe000c117812 */ /* 0x000fc400078ec0ff */
[----:B------:R-:W-:Y:S02]  /*0250*/  LOP3.LUT R14, R14, 0xfffffe00, RZ, 0xc0, !PT ;  /* 0xfffffe000e0e7812 */ /* 0x000fe400078ec0ff */
[----:B------:R-:W-:Y:S01]  /*0260*/  IADD3 R15, R27, -R4, RZ ;  /* 0x800000041b0f7210 */ /* 0x000fe20007ffe0ff */
[--C-:B--2---:R-:W-:Y:S01]  /*0270*/  IMAD.WIDE R4, R5, 0x4, R2.reuse ;  /* 0x0000000405047825 */ /* 0x104fe200078e0202 */
[----:B------:R-:W-:Y:S02]  /*0280*/  ISETP.GE.AND P0, PT, R24, 0x800, PT ;  /* 0x000008001800780c */ /* 0x000fe40003f06270 */
[----:B------:R-:W-:Y:S02]  /*0290*/  CS2R R40, SRZ ;  /* 0x0000000000287805 */ /* 0x000fe4000001ff00 */
[----:B------:R-:W-:Y:S02]  /*02a0*/  IADD3 R7, R23, -R6, RZ ;  /* 0x8000000617077210 */ /* 0x000fe40007ffe0ff */
[----:B------:R-:W-:Y:S01]  /*02b0*/  IADD3 R9, R24, -R9, RZ ;  /* 0x8000000918097210 */ /* 0x000fe20007ffe0ff */
[----:B------:R1:W2:Y:S01]  /*02c0*/  @!P4 LDG.E.EL R31, desc[UR6][R4.64] ;  /* 0x00000006041fc981 */ /* 0x0002a2000c2e1900 */
[----:B------:R-:W-:Y:S01]  /*02d0*/  IADD3 R11, R25, -R8, RZ ;  /* 0x80000008190b7210 */ /* 0x000fe20007ffe0ff */
[----:B------:R-:W-:Y:S01]  /*02e0*/  IMAD.WIDE R6, R7, 0x4, R2 ;  /* 0x0000000407067825 */ /* 0x000fe200078e0202 */
[----:B------:R-:W-:-:S02]  /*02f0*/  IADD3 R13, R26, -R13, RZ ;  /* 0x8000000d1a0d7210 */ /* 0x000fc40007ffe0ff */
[----:B------:R-:W-:Y:S01]  /*0300*/  IADD3 R17, R0, -R17, RZ ;  /* 0x8000001100117210 */ /* 0x000fe20007ffe0ff */
[--C-:B------:R-:W-:Y:S01]  /*0310*/  IMAD.WIDE R8, R9, 0x4, R2.reuse ;  /* 0x0000000409087825 */ /* 0x100fe200078e0202 */
[----:B------:R-:W-:Y:S02]  /*0320*/  IADD3 R29, R19, -R14, RZ ;  /* 0x8000000e131d7210 */ /* 0x000fe40007ffe0ff */
[----:B------:R-:W-:Y:S01]  /*0330*/  CS2R R34, SRZ ;  /* 0x0000000000227805 */ /* 0x000fe2000001ff00 */
[----:B------:R-:W-:Y:S01]  /*0340*/  HFMA2.MMA R43, -RZ, RZ, 0, 0 ;  /* 0x00000000ff2b7435 */ /* 0x000fe200000001ff */
[--C-:B------:R-:W-:Y:S01]  /*0350*/  IMAD.WIDE R14, R15, 0x4, R2.reuse ;  /* 0x000000040f0e7825 */ /* 0x100fe200078e0202 */
[----:B-1----:R-:W-:Y:S02]  /*0360*/  LOP3.LUT R4, R20, 0x3f, RZ, 0xc0, !PT ;  /* 0x0000003f14047812 */ /* 0x002fe400078ec0ff */
[----:B------:R-:W-:Y:S01]  /*0370*/  MOV R45, RZ ;  /* 0x000000ff002d7202 */ /* 0x000fe20000000f00 */
[----:B------:R-:W-:Y:S01]  /*0380*/  IMAD.WIDE R10, R11, 0x4, R2 ;  /* 0x000000040b0a7825 */ /* 0x000fe200078e0202 */
[----:B------:R-:W3:Y:S01]  /*0390*/  @!P5 LDG.E.EL R41, desc[UR6][R14.64] ;  /* 0x000000060e29d981 */ /* 0x000ee2000c2e1900 */
[----:B------:R-:W-:-:S02]  /*03a0*/  ISETP.GE.AND P1, PT, R23, 0x800, PT ;  /* 0x000008001700780c */ /* 0x000fc40003f26270 */
[--C-:B------:R-:W-:Y:S01]  /*03b0*/  IMAD.WIDE R12, R13, 0x4, R2.reuse ;  /* 0x000000040d0c7825 */ /* 0x100fe200078e0202 */
[----:B------:R-:W-:Y:S01]  /*03c0*/  ISETP.GE.U32.AND P5, PT, R4, 0x31, PT ;  /* 0x000000310400780c */ /* 0x000fe20003fa6070 */
[----:B------:R-:W4:Y:S01]  /*03d0*/  @!P0 LDG.E.EL R35, desc[UR6][R8.64] ;  /* 0x0000000608238981 */ /* 0x000f22000c2e1900 */
[----:B------:R-:W-:Y:S01]  /*03e0*/  ISETP.GE.AND P3, PT, R25, 0x800, PT ;  /* 0x000008001900780c */ /* 0x000fe20003f66270 */
[----:B------:R-:W-:Y:S01]  /*03f0*/  IMAD.WIDE R16, R17, 0x4, R2 ;  /* 0x0000000411107825 */ /* 0x000fe200078e0202 */
[----:B------:R-:W-:-:S03]  /*0400*/  ISETP.GE.AND P2, PT, R26, 0x800, PT ;  /* 0x000008001a00780c */ /* 0x000fc60003f46270 */
[----:B------:R-:W-:Y:S02]  /*0410*/  IMAD.WIDE R28, R29, 0x4, R2 ;  /* 0x000000041d1c7825 */ /* 0x000fe400078e0202 */
[----:B------:R-:W1:Y:S01]  /*0420*/  LDC.64 R2, c[0x0][0x210] ;  /* 0x00008400ff027b82 */ /* 0x000e620000000a00 */
[----:B------:R-:W-:Y:S02]  /*0430*/  ISETP.GE.AND P4, PT, R0, 0x800, PT ;  /* 0x000008000000780c */ /* 0x000fe40003f86270 */
[----:B------:R-:W-:Y:S02]  /*0440*/  ISETP.GE.AND P6, PT, R19, 0x800, PT ;  /* 0x000008001300780c */ /* 0x000fe40003fc6270 */
[----:B------:R-:W-:-:S04]  /*0450*/  ISETP.LT.AND P0, PT, R22, 0x800, !P5 ;  /* 0x000008001600780c */ /* 0x000fc80006f01270 */
[----:B------:R-:W-:Y:S02]  /*0460*/  P2R R71, PR, RZ, 0x1 ;  /* 0x00000001ff477803 */ /* 0x000fe40000000000 */
[----:B------:R-:W-:-:S03]  /*0470*/  ISETP.LT.AND P0, PT, R24, 0x800, !P5 ;  /* 0x000008001800780c */ /* 0x000fc60006f01270 */
[----:B------:R-:W5:Y:S01]  /*0480*/  @!P4 LDG.E.EL R43, desc[UR6][R16.64] ;  /* 0x00000006102bc981 */ /* 0x000f62000c2e1900 */
[----:B------:R-:W-:Y:S02]  /*0490*/  P2R R5, PR, RZ, 0x1 ;  /* 0x00000001ff057803 */ /* 0x000fe40000000000 */
[----:B------:R-:W-:Y:S01]  /*04a0*/  ISETP.NE.AND P0, PT, R71, RZ, PT ;  /* 0x000000ff4700720c */ /* 0x000fe20003f05270 */
[----:B------:R1:W2:Y:S01]  /*04b0*/  @!P6 LDG.E.EL R45, desc[UR6][R28.64] ;  /* 0x000000061c2de981 */ /* 0x0002a2000c2e1900 */
[----:B------:R-:W-:Y:S01]  /*04c0*/  ISETP.LT.AND P4, PT, R0, 0x800, !P5 ;  /* 0x000008000000780c */ /* 0x000fe20006f81270 */
[--C-:B------:R-:W-:Y:S01]  /*04d0*/  IMAD R22, R22, 0x31, R4.reuse ;  /* 0x0000003116167824 */ /* 0x100fe200078e0204 */
[----:B------:R-:W-:Y:S02]  /*04e0*/  CS2R R32, SRZ ;  /* 0x0000000000207805 */ /* 0x000fe4000001ff00 */
[----:B------:R-:W-:Y:S02]  /*04f0*/  CS2R R36, SRZ ;  /* 0x0000000000247805 */ /* 0x000fe4000001ff00 */
[----:B------:R-:W-:Y:S01]  /*0500*/  CS2R R38, SRZ ;  /* 0x0000000000267805 */ /* 0x000fe2000001ff00 */
[----:B01----:R-:W-:Y:S01]  /*0510*/  IMAD R28, R0, 0x31, R4 ;  /* 0x00000031001c7824 */ /* 0x003fe200078e0204 */
[----:B------:R-:W-:Y:S01]  /*0520*/  HFMA2.MMA R0, -RZ, RZ, 0, 0 ;  /* 0x00000000ff007435 */ /* 0x000fe200000001ff */
[----:B------:R-:W-:Y:S01]  /*0530*/  IMAD.WIDE R16, R22, 0x4, R2 ;  /* 0x0000000416107825 */ /* 0x000fe200078e0202 */
[----:B------:R-:W2:Y:S01]  /*0540*/  @!P1 LDG.E.EL R33, desc[UR6][R6.64] ;  /* 0x0000000606219981 */ /* 0x000ea2000c2e1900 */
[----:B------:R-:W-:-:S02]  /*0550*/  ISETP.LT.AND P6, PT, R23, 0x800, !P5 ;  /* 0x000008001700780c */ /* 0x000fc40006fc1270 */
[----:B------:R-:W-:Y:S01]  /*0560*/  ISETP.LT.AND P1, PT, R25, 0x800, !P5 ;  /* 0x000008001900780c */ /* 0x000fe20006f21270 */
[----:B------:R-:W2:Y:S01]  /*0570*/  @!P3 LDG.E.EL R37, desc[UR6][R10.64] ;  /* 0x000000060a25b981 */ /* 0x000ea2000c2e1900 */
[----:B------:R-:W-:-:S03]  /*0580*/  ISETP.LT.AND P3, PT, R27, 0x800, !P5 ;  /* 0x000008001b00780c */ /* 0x000fc60006f61270 */
[----:B------:R0:W2:Y:S01]  /*0590*/  @!P2 LDG.E.EL R39, desc[UR6][R12.64] ;  /* 0x000000060c27a981 */ /* 0x0000a2000c2e1900 */
[----:B------:R-:W-:Y:S02]  /*05a0*/  ISETP.LT.AND P2, PT, R26, 0x800, !P5 ;  /* 0x000008001a00780c */ /* 0x000fe40006f41270 */
[----:B------:R-:W-:Y:S01]  /*05b0*/  ISETP.LT.AND P5, PT, R19, 0x800, !P5 ;  /* 0x000008001300780c */ /* 0x000fe20006fa1270 */
[----:B------:R-:W2:Y:S01]  /*05c0*/  @P0 LDG.E R0, desc[UR6][R16.64] ;  /* 0x0000000610000981 */ /* 0x000ea2000c1e1900 */
[----:B------:R-:W-:Y:S01]  /*05d0*/  ISETP.NE.AND P0, PT, R5, RZ, PT ;  /* 0x000000ff0500720c */ /* 0x000fe20003f05270 */
[--C-:B------:R-:W-:Y:S02]  /*05e0*/  IMAD R23, R23, 0x31, R4.reuse ;  /* 0x0000003117177824 */ /* 0x100fe400078e0204 */
[--C-:B------:R-:W-:Y:S02]  /*05f0*/  IMAD R24, R24, 0x31, R4.reuse ;  /* 0x0000003118187824 */ /* 0x100fe400078e0204 */
[----:B------:R-:W-:-:S02]  /*0600*/  IMAD R25, R25, 0x31, R4 ;  /* 0x0000003119197824 */ /* 0x000fc400078e0204 */
[--C-:B------:R-:W-:Y:S02]  /*0610*/  IMAD R26, R26, 0x31, R4.reuse ;  /* 0x000000311a1a7824 */ /* 0x100fe400078e0204 */
[--C-:B------:R-:W-:Y:S02]  /*0620*/  IMAD R27, R27, 0x31, R4.reuse ;  /* 0x000000311b1b7824 */ /* 0x100fe400078e0204 */
[----:B------:R-:W-:Y:S02]  /*0630*/  IMAD R29, R19, 0x31, R4 ;  /* 0x00000031131d7824 */ /* 0x000fe400078e0204 */
[----:B------:R-:W-:Y:S01]  /*0640*/  IMAD.WIDE R14, R23, 0x4, R2 ;  /* 0x00000004170e7825 */ /* 0x000fe200078e0202 */
[----:B------:R-:W-:-:S03]  /*0650*/  MOV R19, RZ ;  /* 0x000000ff00137202 */ /* 0x000fc60000000f00 */
[----:B0-----:R-:W-:-:S03]  /*0660*/  IMAD.WIDE R12, R24, 0x4, R2 ;  /* 0x00000004180c7825 */ /* 0x001fc600078e0202 */
[----:B------:R-:W3:Y:S01]  /*0670*/  @P6 LDG.E R19, desc[UR6][R14.64] ;  /* 0x000000060e136981 */ /* 0x000ee2000c1e1900 */
[----:B------:R-:W-:-:S03]  /*0680*/  IMAD.WIDE R10, R25, 0x4, R2 ;  /* 0x00000004190a7825 */ /* 0x000fc600078e0202 */
[----:B------:R-:W4:Y:S01]  /*0690*/  @P0 LDG.E R30, desc[UR6][R12.64] ;  /* 0x000000060c1e0981 */ /* 0x000f22000c1e1900 */
[----:B------:R-:W-:-:S03]  /*06a0*/  IMAD.WIDE R8, R26, 0x4, R2 ;  /* 0x000000041a087825 */ /* 0x000fc600078e0202 */
[----:B------:R-:W5:Y:S01]  /*06b0*/  @P1 LDG.E R32, desc[UR6][R10.64] ;  /* 0x000000060a201981 */ /* 0x000f62000c1e1900 */
[----:B------:R-:W-:-:S03]  /*06c0*/  IMAD.WIDE R6, R27, 0x4, R2 ;  /* 0x000000041b067825 */ /* 0x000fc600078e0202 */
[----:B------:R-:W5:Y:S01]  /*06d0*/  @P2 LDG.E R34, desc[UR6][R8.64] ;  /* 0x0000000608222981 */ /* 0x000f62000c1e1900 */
[----:B------:R-:W-:-:S03]  /*06e0*/  IMAD.WIDE R4, R28, 0x4, R2 ;  /* 0x000000041c047825 */ /* 0x000fc600078e0202 */
[----:B------:R-:W5:Y:S01]  /*06f0*/  @P3 LDG.E R36, desc[UR6][R6.64] ;  /* 0x0000000606243981 */ /* 0x000f62000c1e1900 */
[----:B------:R-:W-:-:S03]  /*0700*/  IMAD.WIDE R2, R29, 0x4, R2 ;  /* 0x000000041d027825 */ /* 0x000fc600078e0202 */
[----:B------:R-:W5:Y:S04]  /*0710*/  @P4 LDG.E R38, desc[UR6][R4.64] ;  /* 0x0000000604264981 */ /* 0x000f68000c1e1900 */
[----:B------:R-:W5:Y:S01]  /*0720*/  @P5 LDG.E R40, desc[UR6][R2.64] ;  /* 0x0000000602285981 */ /* 0x000f62000c1e1900 */
[----:B------:R-:W-:Y:S02]  /*0730*/  P2R R73, PR, RZ, 0x40 ;  /* 0x00000040ff497803 */ /* 0x000fe40000000000 */
[----:B------:R-:W-:Y:S02]  /*0740*/  P2R R42, PR, RZ, 0x40 ;  /* 0x00000040ff2a7803 */ /* 0x000fe40000000000 */
[----:B------:R-:W-:Y:S01]  /*0750*/  ISETP.NE.AND P6, PT, R71, RZ, PT ;  /* 0x000000ff4700720c */ /* 0x000fe20003fc5270 */
[----:B------:R-:W0:Y:S01]  /*0760*/  S2UR UR5, SR_CgaCtaId ;  /* 0x00000000000579c3 */ /* 0x000e220000008800 */
[----:B------:R-:W-:Y:S01]  /*0770*/  LOP3.LUT R76, R20, 0x1f, RZ, 0xc0, !PT ;  /* 0x0000001f144c7812 */ /* 0x000fe200078ec0ff */
[----:B------:R-:W-:-:S02]  /*0780*/  UMOV UR4, 0x400 ;  /* 0x0000040000047882 */ /* 0x000fc40000000000 */
[----:B0-----:R-:W-:Y:S01]  /*0790*/  UPRMT UR4, UR5, 0x654, UR4 ;  /* 0x0000065405047896 */ /* 0x001fe20008000004 */
[----:B--2---:R-:W-:Y:S02]  /*07a0*/  SEL R0, R0, RZ, P6 ;  /* 0x000000ff00007207 */ /* 0x004fe40003000000 */
[----:B------:R-:W-:-:S03]  /*07b0*/  ISETP.NE.AND P6, PT, R42, RZ, PT ;  /* 0x000000ff2a00720c */ /* 0x000fc60003fc5270 */
[----:B------:R-:W-:Y:S01]  /*07c0*/  FADD R31, R0, R31 ;  /* 0x0000001f001f7221 */ /* 0x000fe20000000000 */
[----:B---3--:R-:W-:Y:S02]  /*07d0*/  SEL R42, R19, RZ, P6 ;  /* 0x000000ff132a7207 */ /* 0x008fe40003000000 */
[----:B----4-:R-:W-:Y:S02]  /*07e0*/  SEL R30, R30, RZ, P0 ;  /* 0x000000ff1e1e7207 */ /* 0x010fe40000000000 */
[----:B-----5:R-:W-:Y:S02]  /*07f0*/  SEL R32, R32, RZ, P1 ;  /* 0x000000ff20207207 */ /* 0x020fe40000800000 */
[----:B------:R-:W-:Y:S02]  /*0800*/  SEL R34, R34, RZ, P2 ;  /* 0x000000ff22227207 */ /* 0x000fe40001000000 */
[----:B------:R-:W-:Y:S02]  /*0810*/  SEL R36, R36, RZ, P3 ;  /* 0x000000ff24247207 */ /* 0x000fe40001800000 */
[----:B------:R-:W-:-:S02]  /*0820*/  SEL R38, R38, RZ, P4 ;  /* 0x000000ff26267207 */ /* 0x000fc40002000000 */
[----:B------:R-:W-:Y:S01]  /*0830*/  SEL R40, R40, RZ, P5 ;  /* 0x000000ff28287207 */ /* 0x000fe20002800000 */
[----:B------:R-:W-:Y:S01]  /*0840*/  FADD R35, R30, R35 ;  /* 0x000000231e237221 */ /* 0x000fe20000000000 */
[----:B------:R-:W-:Y:S01]  /*0850*/  P2R R19, PR, RZ, 0x40 ;  /* 0x00000040ff137803 */ /* 0x000fe20000000000 */
[----:B------:R-:W-:Y:S01]  /*0860*/  FADD R37, R32, R37 ;  /* 0x0000002520257221 */ /* 0x000fe20000000000 */
[----:B------:R-:W-:Y:S01]  /*0870*/  ISETP.NE.AND P6, PT, R71, RZ, PT ;  /* 0x000000ff4700720c */ /* 0x000fe20003fc5270 */
[----:B------:R-:W-:Y:S01]  /*0880*/  FADD R39, R34, R39 ;  /* 0x0000002722277221 */ /* 0x000fe20000000000 */
[----:B------:R-:W-:Y:S01]  /*0890*/  FADD R41, R36, R41 ;  /* 0x0000002924297221 */ /* 0x000fe20000000000 */
[----:B------:R-:W-:Y:S01]  /*08a0*/  FADD R43, R38, R43 ;  /* 0x0000002b262b7221 */ /* 0x000fe20000000000 */
[----:B------:R-:W-:Y:S01]  /*08b0*/  FADD R45, R40, R45 ;  /* 0x0000002d282d7221 */ /* 0x000fe20000000000 */
[----:B------:R-:W-:Y:S01]  /*08c0*/  FADD R33, R42, R33 ;  /* 0x000000212a217221 */ /* 0x000fe20000000000 */
[----:B------:R-:W-:-:S02]  /*08d0*/  FSEL R0, R31, RZ, P6 ;  /* 0x000000ff1f007208 */ /* 0x000fc40003000000 */
[----:B------:R-:W-:Y:S02]  /*08e0*/  ISETP.NE.AND P6, PT, R19, RZ, PT ;  /* 0x000000ff1300720c */ /* 0x000fe40003fc5270 */
[----:B------:R-:W-:Y:S02]  /*08f0*/  FSEL R30, R35, RZ, P0 ;  /* 0x000000ff231e7208 */ /* 0x000fe40000000000 */
[----:B------:R-:W-:Y:S02]  /*0900*/  FSEL R32, R37, RZ, P1 ;  /* 0x000000ff25207208 */ /* 0x000fe40000800000 */
[----:B------:R-:W-:Y:S02]  /*0910*/  FSEL R34, R39, RZ, P2 ;  /* 0x000000ff27227208 */ /* 0x000fe40001000000 */
[----:B------:R-:W-:Y:S02]  /*0920*/  FSEL R36, R41, RZ, P3 ;  /* 0x000000ff29247208 */ /* 0x000fe40001800000 */
[----:B------:R-:W-:-:S02]  /*0930*/  FSEL R38, R43, RZ, P4 ;  /* 0x000000ff2b267208 */ /* 0x000fc40002000000 */
[----:B------:R-:W-:Y:S01]  /*0940*/  FSEL R40, R45, RZ, P5 ;  /* 0x000000ff2d287208 */ /* 0x000fe20002800000 */
[----:B------:R-:W0:Y:S01]  /*0950*/  SHFL.BFLY PT, R47, R0, 0x10, 0x1f ;  /* 0x0e001f00002f7f89 */ /* 0x000e2200000e0000 */
[----:B------:R-:W-:-:S03]  /*0960*/  FSEL R19, R33, RZ, P6 ;  /* 0x000000ff21137208 */ /* 0x000fc60003000000 */
[----:B------:R-:W1:Y:S04]  /*0970*/  SHFL.BFLY PT, R49, R30, 0x10, 0x1f ;  /* 0x0e001f001e317f89 */ /* 0x000e6800000e0000 */
[----:B------:R-:W2:Y:S04]  /*0980*/  SHFL.BFLY PT, R51, R32, 0x10, 0x1f ;  /* 0x0e001f0020337f89 */ /* 0x000ea800000e0000 */
[----:B------:R-:W3:Y:S04]  /*0990*/  SHFL.BFLY PT, R53, R34, 0x10, 0x1f ;  /* 0x0e001f0022357f89 */ /* 0x000ee800000e0000 */
[----:B------:R-:W4:Y:S04]  /*09a0*/  SHFL.BFLY PT, R55, R36, 0x10, 0x1f ;  /* 0x0e001f0024377f89 */ /* 0x000f2800000e0000 */
[----:B------:R-:W5:Y:S04]  /*09b0*/  SHFL.BFLY PT, R57, R38, 0x10, 0x1f ;  /* 0x0e001f0026397f89 */ /* 0x000f6800000e0000 */
[----:B------:R-:W5:Y:S04]  /*09c0*/  SHFL.BFLY PT, R59, R40, 0x10, 0x1f ;  /* 0x0e001f00283b7f89 */ /* 0x000f6800000e0000 */
[----:B------:R-:W5:Y:S01]  /*09d0*/  SHFL.BFLY PT, R42, R19, 0x10, 0x1f ;  /* 0x0e001f00132a7f89 */ /* 0x000f6200000e0000 */
[----:B0-----:R-:W-:Y:S01]  /*09e0*/  FADD R47, R0, R47 ;  /* 0x0000002f002f7221 */ /* 0x001fe20000000000 */
[----:B-1----:R-:W-:Y:S01]  /*09f0*/  FADD R49, R30, R49 ;  /* 0x000000311e317221 */ /* 0x002fe20000000000 */
[----:B--2---:R-:W-:Y:S01]  /*0a00*/  FADD R51, R32, R51 ;  /* 0x0000003320337221 */ /* 0x004fe20000000000 */
[----:B---3--:R-:W-:Y:S01]  /*0a10*/  FADD R53, R34, R53 ;  /* 0x0000003522357221 */ /* 0x008fe20000000000 */
[----:B----4-:R-:W-:Y:S01]  /*0a20*/  FADD R55, R36, R55 ;  /* 0x0000003724377221 */ /* 0x010fe20000000000 */
[----:B-----5:R-:W-:Y:S01]  /*0a30*/  FADD R57, R38, R57 ;  /* 0x0000003926397221 */ /* 0x020fe20000000000 */
[----:B------:R-:W-:Y:S01]  /*0a40*/  FADD R59, R40, R59 ;  /* 0x0000003b283b7221 */ /* 0x000fe20000000000 */
[----:B------:R-:W0:Y:S01]  /*0a50*/  SHFL.BFLY PT, R0, R47, 0x8, 0x1f ;  /* 0x0d001f002f007f89 */ /* 0x000e2200000e0000 */
[----:B------:R-:W-:-:S03]  /*0a60*/  FADD R42, R19, R42 ;  /* 0x0000002a132a7221 */ /* 0x000fc60000000000 */
        /* <DEDUP_REMOVED lines=55> */
[----:B------:R-:W-:Y:S01]  /*0de0*/  ISETP.NE.AND P6, PT, R76, RZ, PT ;  /* 0x000000ff4c00720c */ /* 0x000fe20003fc5270 */
[----:B0-----:R-:W-:Y:S01]  /*0df0*/  FADD R0, R30, R19 ;  /* 0x000000131e007221 */ /* 0x001fe20000000000 */
[----:B-1----:R-:W-:Y:S01]  /*0e00*/  FADD R56, R34, R49 ;  /* 0x0000003122387221 */ /* 0x002fe20000000000 */
[----:B--2---:R-:W-:Y:S01]  /*0e10*/  FADD R55, R36, R55 ;  /* 0x0000003724377221 */ /* 0x004fe20000000000 */
[----:B------:R-:W-:-:S02]  /*0e20*/  SHF.R.U32.HI R30, RZ, 0x3, R20 ;  /* 0x00000003ff1e7819 */ /* 0x000fc40000011614 */
[----:B------:R-:W-:Y:S01]  /*0e30*/  LOP3.LUT R34, R18, 0x4, RZ, 0xfc, !PT ;  /* 0x0000000412227812 */ /* 0x000fe200078efcff */
[----:B---3--:R-:W-:Y:S01]  /*0e40*/  FADD R58, R38, R51 ;  /* 0x00000033263a7221 */ /* 0x008fe20000000000 */
[C---:B------:R-:W-:Y:S02]  /*0e50*/  LOP3.LUT R36, R18.reuse, 0x8, RZ, 0xfc, !PT ;  /* 0x0000000812247812 */ /* 0x040fe400078efcff */
[----:B------:R-:W-:Y:S01]  /*0e60*/  LOP3.LUT R38, R18, 0xc, RZ, 0xfc, !PT ;  /* 0x0000000c12267812 */ /* 0x000fe200078efcff */
[----:B----4-:R-:W-:Y:S01]  /*0e70*/  FADD R61, R40, R53 ;  /* 0x00000035283d7221 */ /* 0x010fe20000000000 */
[C---:B------:R-:W-:Y:S02]  /*0e80*/  LOP3.LUT R40, R18.reuse, 0x10, RZ, 0xfc, !PT ;  /* 0x0000001012287812 */ /* 0x040fe400078efcff */
[----:B------:R-:W-:Y:S01]  /*0e90*/  LOP3.LUT R46, R18, 0x1c, RZ, 0xfc, !PT ;  /* 0x0000001c122e7812 */ /* 0x000fe200078efcff */
[----:B-----5:R-:W-:Y:S01]  /*0ea0*/  FADD R60, R42, R57 ;  /* 0x000000392a3c7221 */ /* 0x020fe20000000000 */
[C---:B------:R-:W-:Y:S01]  /*0eb0*/  LOP3.LUT R42, R18.reuse, 0x14, RZ, 0xfc, !PT ;  /* 0x00000014122a7812 */ /* 0x040fe200078efcff */
[----:B------:R-:W-:Y:S01]  /*0ec0*/  FADD R59, R59, R44 ;  /* 0x0000002c3b3b7221 */ /* 0x000fe20000000000 */
[----:B------:R-:W-:-:S02]  /*0ed0*/  LOP3.LUT R44, R18, 0x18, RZ, 0xfc, !PT ;  /* 0x00000018122c7812 */ /* 0x000fc400078efcff */
[----:B------:R-:W-:Y:S01]  /*0ee0*/  LOP3.LUT R57, R30, 0x4, RZ, 0xc0, !PT ;  /* 0x000000041e397812 */ /* 0x000fe200078ec0ff */
[----:B------:R-:W-:Y:S01]  /*0ef0*/  FADD R19, R32, R47 ;  /* 0x0000002f20137221 */ /* 0x000fe20000000000 */
[----:B------:R-:W-:Y:S02]  /*0f00*/  SHF.L.U32 R32, R18, 0x3, RZ ;  /* 0x0000000312207819 */ /* 0x000fe400000006ff */
[----:B------:R-:W-:Y:S02]  /*0f10*/  SHF.L.U32 R34, R34, 0x3, RZ ;  /* 0x0000000322227819 */ /* 0x000fe400000006ff */
[----:B------:R-:W-:Y:S02]  /*0f20*/  SHF.L.U32 R36, R36, 0x3, RZ ;  /* 0x0000000324247819 */ /* 0x000fe400000006ff */
[----:B------:R-:W-:Y:S02]  /*0f30*/  SHF.L.U32 R38, R38, 0x3, RZ ;  /* 0x0000000326267819 */ /* 0x000fe400000006ff */
[----:B------:R-:W-:-:S02]  /*0f40*/  SHF.L.U32 R40, R40, 0x3, RZ ;  /* 0x0000000328287819 */ /* 0x000fc400000006ff */
[----:B------:R-:W-:Y:S02]  /*0f50*/  SHF.L.U32 R42, R42, 0x3, RZ ;  /* 0x000000032a2a7819 */ /* 0x000fe400000006ff */
[----:B------:R-:W-:Y:S02]  /*0f60*/  SHF.L.U32 R44, R44, 0x3, RZ ;  /* 0x000000032c2c7819 */ /* 0x000fe400000006ff */
[----:B------:R-:W-:Y:S02]  /*0f70*/  SHF.L.U32 R46, R46, 0x3, RZ ;  /* 0x000000032e2e7819 */ /* 0x000fe400000006ff */
[-C--:B------:R-:W-:Y:S02]  /*0f80*/  LOP3.LUT R47, R32, R57.reuse, RZ, 0xfc, !PT ;  /* 0x00000039202f7212 */ /* 0x080fe400078efcff */
[-C--:B------:R-:W-:Y:S02]  /*0f90*/  LOP3.LUT R48, R34, R57.reuse, RZ, 0xfc, !PT ;  /* 0x0000003922307212 */ /* 0x080fe400078efcff */
[----:B------:R-:W-:-:S02]  /*0fa0*/  LOP3.LUT R49, R36, R57, RZ, 0xfc, !PT ;  /* 0x0000003924317212 */ /* 0x000fc400078efcff */
[-C--:B------:R-:W-:Y:S02]  /*0fb0*/  LOP3.LUT R50, R38, R57.reuse, RZ, 0xfc, !PT ;  /* 0x0000003926327212 */ /* 0x080fe400078efcff */
[-C--:B------:R-:W-:Y:S02]  /*0fc0*/  LOP3.LUT R51, R40, R57.reuse, RZ, 0xfc, !PT ;  /* 0x0000003928337212 */ /* 0x080fe400078efcff */
[-C--:B------:R-:W-:Y:S02]  /*0fd0*/  LOP3.LUT R52, R42, R57.reuse, RZ, 0xfc, !PT ;  /* 0x000000392a347212 */ /* 0x080fe400078efcff */
[-C--:B------:R-:W-:Y:S02]  /*0fe0*/  LOP3.LUT R53, R44, R57.reuse, RZ, 0xfc, !PT ;  /* 0x000000392c357212 */ /* 0x080fe400078efcff */
[----:B------:R-:W-:Y:S02]  /*0ff0*/  LOP3.LUT R54, R46, R57, RZ, 0xfc, !PT ;  /* 0x000000392e367212 */ /* 0x000fe400078efcff */
[----:B------:R-:W-:-:S02]  /*1000*/  LEA R30, R20, UR4, 0x2 ;  /* 0x00000004141e7c11 */ /* 0x000fc4000f8e10ff */
[----:B------:R-:W-:Y:S01]  /*1010*/  P2R R57, PR, RZ, 0x40 ;  /* 0x00000040ff397803 */ /* 0x000fe20000000000 */
[----:B------:R-:W-:Y:S06]  /*1020*/  @P6 BRA `(.L_x_0) ;  /* 0x0000000000206947 */ /* 0x000fec0003800000 */
[----:B------:R0:W-:Y:S04]  /*1030*/  STS [R47+UR4], R0 ;  /* 0x000000002f007988 */ /* 0x0001e80008000804 */
[----:B------:R0:W-:Y:S04]  /*1040*/  STS [R48+UR4], R19 ;  /* 0x0000001330007988 */ /* 0x0001e80008000804 */
[----:B------:R0:W-:Y:S04]  /*1050*/  STS [R49+UR4], R56 ;  /* 0x0000003831007988 */ /* 0x0001e80008000804 */
[----:B------:R0:W-:Y:S04]  /*1060*/  STS [R50+UR4], R55 ;  /* 0x0000003732007988 */ /* 0x0001e80008000804 */
[----:B------:R0:W-:Y:S04]  /*1070*/  STS [R51+UR4], R58 ;  /* 0x0000003a33007988 */ /* 0x0001e80008000804 */
[----:B------:R0:W-:Y:S04]  /*1080*/  STS [R52+UR4], R61 ;  /* 0x0000003d34007988 */ /* 0x0001e80008000804 */
[----:B------:R0:W-:Y:S04]  /*1090*/  STS [R53+UR4], R60 ;  /* 0x0000003c35007988 */ /* 0x0001e80008000804 */
[----:B------:R0:W-:Y:S02]  /*10a0*/  STS [R54+UR4], R59 ;  /* 0x0000003b36007988 */ /* 0x0001e40008000804 */
.L_x_0:
[----:B------:R-:W-:Y:S05]  /*10b0*/  WARPSYNC.ALL ;  /* 0x0000000000007948 */ /* 0x000fea0003800000 */
[----:B------:R-:W-:Y:S01]  /*10c0*/  BAR.SYNC.DEFER_BLOCKING 0x0 ;  /* 0x0000000000007b1d */ /* 0x000fe20000010000 */
[----:B------:R-:W-:Y:S02]  /*10d0*/  ISETP.GE.AND P6, PT, R20, 0x40, PT ;  /* 0x000000401400780c */ /* 0x000fe40003fc6270 */
[----:B0-----:R-:W-:Y:S02]  /*10e0*/  P2R R55, PR, RZ, 0x10 ;  /* 0x00000010ff377803 */ /* 0x001fe40000000000 */
[----:B------:R-:W-:-:S02]  /*10f0*/  P2R R0, PR, RZ, 0x40 ;  /* 0x00000040ff007803 */ /* 0x000fc40000000000 */
[----:B------:R-:W-:Y:S02]  /*1100*/  LOP3.LUT R0, R20, 0x1, RZ, 0xc0, !PT ;  /* 0x0000000114007812 */ /* 0x000fe400078ec0ff */
[----:B------:R-:W-:Y:S02]  /*1110*/  P2R R58, PR, RZ, 0x20 ;  /* 0x00000020ff3a7803 */ /* 0x000fe40000000000 */
[----:B------:R-:W-:-:S03]  /*1120*/  ISETP.NE.AND P5, PT, R71, RZ, PT ;  /* 0x000000ff4700720c */ /* 0x000fc60003fa5270 */
[----:B------:R-:W0:Y:S01]  /*1130*/  @!P6 LDS R19, [R30] ;  /* 0x000000001e13e984 */ /* 0x000e220000000800 */
[----:B------:R-:W-:-:S04]  /*1140*/  ISETP.NE.U32.AND P6, PT, R0, 0x1, PT ;  /* 0x000000010000780c */ /* 0x000fc80003fc5070 */
[----:B------:R-:W-:Y:S02]  /*1150*/  ISETP.LT.AND P4, PT, R20, 0x40, P6 ;  /* 0x000000401400780c */ /* 0x000fe40003781270 */
[----:B------:R-:W-:Y:S02]  /*1160*/  ISETP.NE.AND P6, PT, R73, RZ, PT ;  /* 0x000000ff4900720c */ /* 0x000fe40003fc5270 */
[----:B------:R-:W-:Y:S01]  /*1170*/  P2R R75, PR, RZ, 0x10 ;  /* 0x00000010ff4b7803 */ /* 0x000fe20000000000 */
[----:B0-----:R-:W0:Y:S02]  /*1180*/  SHFL.BFLY PT, R56, R19, 0x1, 0x1f ;  /* 0x0c201f0013387f89 */ /* 0x001e2400000e0000 */
[----:B0-----:R-:W-:-:S06]  /*1190*/  FADD R57, R19, R56 ;  /* 0x0000003813397221 */ /* 0x001fcc0000000000 */
[----:B------:R-:W-:Y:S01]  /*11a0*/  @P4 STS [R30], R57 ;  /* 0x000000391e004388 */ /* 0x000fe20000000800 */
[----:B------:R-:W-:Y:S01]  /*11b0*/  BAR.SYNC.DEFER_BLOCKING 0x0 ;  /* 0x0000000000007b1d */ /* 0x000fe20000010000 */
[----:B------:R-:W-:-:S05]  /*11c0*/  ISETP.NE.AND P4, PT, R55, RZ, PT ;  /* 0x000000ff3700720c */ /* 0x000fca0003f85270 */
[----:B------:R-:W0:Y:S04]  /*11d0*/  LDS R69, [R32+UR4] ;  /* 0x0000000420457984 */ /* 0x000e280008000800 */
[----:B------:R-:W1:Y:S04]  /*11e0*/  LDS R74, [R34+UR4] ;  /* 0x00000004224a7984 */ /* 0x000e680008000800 */
[----:B------:R-:W2:Y:S04]  /*11f0*/  LDS R72, [R36+UR4] ;  /* 0x0000000424487984 */ /* 0x000ea80008000800 */
[----:B------:R-:W-:Y:S04]  /*1200*/  LDS R77, [R38+UR4] ;  /* 0x00000004264d7984 */ /* 0x000fe80008000800 */
[----:B------:R-:W-:Y:S01]  /*1210*/  LDS R70, [R40+UR4] ;  /* 0x0000000428467984 */ /* 0x000fe20008000800 */
[----:B0-----:R-:W-:Y:S01]  /*1220*/  FFMA R55, R69, -0.02040816284716129303, R31 ;  /* 0xbca72f0545377823 */ /* 0x001fe2000000001f */
[----:B-1----:R-:W-:-:S03]  /*1230*/  FFMA R56, R74, -0.02040816284716129303, R33 ;  /* 0xbca72f054a387823 */ /* 0x002fc60000000021 */
[----:B------:R-:W-:Y:S01]  /*1240*/  FMUL R19, R55, R55 ;  /* 0x0000003737137220 */ /* 0x000fe20000400000 */
[----:B------:R-:W-:Y:S01]  /*1250*/  FMUL R0, R56, R56 ;  /* 0x0000003838007220 */ /* 0x000fe20000400000 */
[----:B--2---:R-:W-:-:S03]  /*1260*/  FFMA R57, R72, -0.02040816284716129303, R35 ;  /* 0xbca72f0548397823 */ /* 0x004fc60000000023 */
[----:B------:R-:W-:Y:S02]  /*1270*/  FSEL R19, R19, RZ, P5 ;  /* 0x000000ff13137208 */ /* 0x000fe40002800000 */
[----:B------:R-:W-:Y:S02]  /*1280*/  ISETP.NE.AND P5, PT, R58, RZ, PT ;  /* 0x000000ff3a00720c */ /* 0x000fe40003fa5270 */
[----:B------:R-:W-:Y:S01]  /*1290*/  FSEL R58, R0, RZ, P6 ;  /* 0x000000ff003a7208 */ /* 0x000fe20003000000 */
[----:B------:R-:W-:Y:S01]  /*12a0*/  FMUL R0, R57, R57 ;  /* 0x0000003939007220 */ /* 0x000fe20000400000 */
[----:B------:R-:W0:Y:S01]  /*12b0*/  SHFL.BFLY PT, R60, R19, 0x10, 0x1f ;  /* 0x0e001f00133c7f89 */ /* 0x000e2200000e0000 */
[----:B------:R-:W-:-:S03]  /*12c0*/  ISETP.NE.AND P6, PT, R76, RZ, PT ;  /* 0x000000ff4c00720c */ /* 0x000fc60003fc5270 */
[----:B------:R-:W1:Y:S01]  /*12d0*/  SHFL.BFLY PT, R61, R58, 0x10, 0x1f ;  /* 0x0e001f003a3d7f89 */ /* 0x000e6200000e0000 */
[----:B------:R-:W-:-:S05]  /*12e0*/  FSEL R59, R0, RZ, P0 ;  /* 0x000000ff003b7208 */ /* 0x000fca0000000000 */
[----:B------:R-:W2:Y:S01]  /*12f0*/  SHFL.BFLY PT, R0, R59, 0x10, 0x1f ;  /* 0x0e001f003b007f89 */ /* 0x000ea200000e0000 */
[----:B0-----:R-:W-:Y:S01]  /*1300*/  FADD R60, R19, R60 ;  /* 0x0000003c133c7221 */ /* 0x001fe20000000000 */
[----:B------:R-:W-:Y:S01]  /*1310*/  FFMA R19, R77, -0.02040816284716129303, R37 ;  /* 0xbca72f054d137823 */ /* 0x000fe20000000025 */
[----:B-1----:R-:W-:-:S03]  /*1320*/  FADD R63, R58, R61 ;  /* 0x0000003d3a3f7221 */ /* 0x002fc60000000000 */
[----:B------:R-:W0:Y:S04]  /*1330*/  SHFL.BFLY PT, R61, R60, 0x8, 0x1f ;  /* 0x0d001f003c3d7f89 */ /* 0x000e2800000e0000 */
[----:B------:R-:W1:Y:S01]  /*1340*/  SHFL.BFLY PT, R62, R63, 0x8, 0x1f ;  /* 0x0d001f003f3e7f89 */ /* 0x000e6200000e0000 */
[----:B--2---:R-:W-:Y:S01]  /*1350*/  FADD R66, R59, R0 ;  /* 0x000000003b427221 */ /* 0x004fe20000000000 */
[----:B------:R-:W-:-:S04]  /*1360*/  FMUL R0, R19, R19 ;  /* 0x0000001313007220 */ /* 0x000fc80000400000 */
[----:B------:R-:W2:Y:S01]  /*1370*/  SHFL.BFLY PT, R68, R66, 0x8, 0x1f ;  /* 0x0d001f0042447f89 */ /* 0x000ea200000e0000 */
[----:B0-----:R-:W-:Y:S01]  /*1380*/  FADD R58, R60, R61 ;  /* 0x0000003d3c3a7221 */ /* 0x001fe20000000000 */
[----:B-1----:R-:W-:Y:S01]  /*1390*/  FADD R64, R63, R62 ;  /* 0x0000003e3f407221 */ /* 0x002fe20000000000 */
[----:B------:R-:W-:-:S03]  /*13a0*/  FSEL R62, R0, RZ, P1 ;  /* 0x000000ff003e7208 */ /* 0x000fc60000800000 */
[----:B------:R-:W0:Y:S01]  /*13b0*/  SHFL.BFLY PT, R67, R58, 0x4, 0x1f ;  /* 0x0c801f003a437f89 */ /* 0x000e2200000e0000 */
[----:B------:R-:W-:-:S03]  /*13c0*/  IADD3 R63, R32, UR4, RZ ;  /* 0x00000004203f7c10 */ /* 0x000fc6000fffe0ff */
[----:B------:R-:W1:Y:S01]  /*13d0*/  SHFL.BFLY PT, R65, R64, 0x4, 0x1f ;  /* 0x0c801f0040417f89 */ /* 0x000e6200000e0000 */
[----:B--2---:R-:W-:Y:S01]  /*13e0*/  FADD R60, R66, R68 ;  /* 0x00000044423c7221 */ /* 0x004fe20000000000 */
[----:B------:R-:W-:Y:S02]  /*13f0*/  IMAD R18, R18, -0x4, R63 ;  /* 0xfffffffc12127824 */ /* 0x000fe400078e023f */
[----:B------:R-:W2:Y:S04]  /*1400*/  SHFL.BFLY PT, R59, R62, 0x10, 0x1f ;  /* 0x0e001f003e3b7f89 */ /* 0x000ea800000e0000 */
[----:B------:R-:W3:Y:S01]  /*1410*/  SHFL.BFLY PT, R61, R60, 0x4, 0x1f ;  /* 0x0c801f003c3d7f89 */ /* 0x000ee200000e0000 */
[----:B0-----:R-:W-:-:S03]  /*1420*/  FADD R67, R58, R67 ;  /* 0x000000433a437221 */ /* 0x001fc60000000000 */
[----:B------:R-:W-:Y:S01]  /*1430*/  LDS R58, [R42+UR4] ;  /* 0x000000042a3a7984 */ /* 0x000fe20008000800 */
[----:B-1----:R-:W-:-:S03]  /*1440*/  FADD R65, R64, R65 ;  /* 0x0000004140417221 */ /* 0x002fc60000000000 */
[----:B------:R-:W0:Y:S01]  /*1450*/  SHFL.BFLY PT, R68, R67, 0x2, 0x1f ;  /* 0x0c401f0043447f89 */ /* 0x000e2200000e0000 */
[----:B--2---:R-:W-:-:S03]  /*1460*/  FADD R59, R62, R59 ;  /* 0x0000003b3e3b7221 */ /* 0x004fc60000000000 */
[----:B------:R-:W1:Y:S01]  /*1470*/  SHFL.BFLY PT, R0, R65, 0x2, 0x1f ;  /* 0x0c401f0041007f89 */ /* 0x000e6200000e0000 */
[----:B---3--:R-:W-:-:S03]  /*1480*/  FADD R66, R60, R61 ;  /* 0x0000003d3c427221 */ /* 0x008fc60000000000 */
[----:B------:R-:W2:Y:S04]  /*1490*/  SHFL.BFLY PT, R64, R59, 0x8, 0x1f ;  /* 0x0d001f003b407f89 */ /* 0x000ea800000e0000 */
[----:B------:R-:W-:Y:S04]  /*14a0*/  LDS R60, [R44+UR4] ;  /* 0x000000042c3c7984 */ /* 0x000fe80008000800 */
[----:B------:R-:W-:Y:S01]  /*14b0*/  LDS R62, [R46+UR4] ;  /* 0x000000042e3e7984 */ /* 0x000fe20008000800 */
[----:B------:R-:W-:Y:S01]  /*14c0*/  BAR.SYNC.DEFER_BLOCKING 0x0 ;  /* 0x0000000000007b1d */ /* 0x000fe20000010000 */
[----:B0-----:R-:W-:-:S05]  /*14d0*/  FADD R67, R67, R68 ;  /* 0x0000004443437221 */ /* 0x001fca0000000000 */
[----:B------:R-:W0:Y:S01]  /*14e0*/  SHFL.BFLY PT, R63, R66, 0x2, 0x1f ;  /* 0x0c401f00423f7f89 */ /* 0x000e2200000e0000 */
[----:B-1----:R-:W-:Y:S01]  /*14f0*/  FADD R65, R65, R0 ;  /* 0x0000000041417221 */ /* 0x002fe20000000000 */
[----:B------:R-:W-:Y:S01]  /*1500*/  FFMA R0, R70, -0.02040816284716129303, R39 ;  /* 0xbca72f0546007823 */ /* 0x000fe20000000027 */
[----:B--2---:R-:W-:-:S03]  /*1510*/  FADD R59, R59, R64 ;  /* 0x000000403b3b7221 */ /* 0x004fc60000000000 */
[----:B------:R-:W-:-:S05]  /*1520*/  FMUL R61, R0, R0 ;  /* 0x00000000003d7220 */ /* 0x000fca0000400000 */
[----:B------:R-:W-:Y:S01]  /*1530*/  FSEL R61, R61, RZ, P2 ;  /* 0x000000ff3d3d7208 */ /* 0x000fe20001000000 */
[----:B------:R-:W-:Y:S04]  /*1540*/  STS [R18+0x20], R72 ;  /* 0x0000204812007388 */ /* 0x000fe80000000800 */
[----:B------:R-:W1:Y:S04]  /*1550*/  SHFL.BFLY PT, R72, R67, 0x1, 0x1f ;  /* 0x0c201f0043487f89 */ /* 0x000e6800000e0000 */
[----:B------:R-:W-:Y:S01]  /*1560*/  SHFL.BFLY PT, R68, R65, 0x1, 0x1f ;  /* 0x0c201f0041447f89 */ /* 0x000fe200000e0000 */
[----:B0-----:R-:W-:-:S03]  /*1570*/  FADD R63, R66, R63 ;  /* 0x0000003f423f7221 */ /* 0x001fc60000000000 */
[----:B------:R-:W0:Y:S04]  /*1580*/  SHFL.BFLY PT, R64, R59, 0x4, 0x1f ;  /* 0x0c801f003b407f89 */ /* 0x000e2800000e0000 */
[----:B------:R-:W2:Y:S04]  /*1590*/  SHFL.BFLY PT, R66, R61, 0x10, 0x1f ;  /* 0x0e001f003d427f89 */ /* 0x000ea800000e0000 */
[----:B------:R-:W-:Y:S04]  /*15a0*/  STS [R18+0x10], R74 ;  /* 0x0000104a12007388 */ /* 0x000fe80000000800 */
[----:B------:R-:W3:Y:S04]  /*15b0*/  SHFL.BFLY PT, R74, R63, 0x1, 0x1f ;  /* 0x0c201f003f4a7f89 */ /* 0x000ee800000e0000 */
[----:B------:R4:W-:Y:S01]  /*15c0*/  STS [R18], R69 ;  /* 0x0000004512007388 */ /* 0x0009e20000000800 */
[----:B-1----:R-:W-:-:S03]  /*15d0*/  FADD R72, R67, R72 ;  /* 0x0000004843487221 */ /* 0x002fc60000000000 */
[----:B------:R-:W-:Y:S01]  /*15e0*/  STS [R18+0x50], R58 ;  /* 0x0000503a12007388 */ /* 0x000fe20000000800 */
[----:B0-----:R-:W-:Y:S01]  /*15f0*/  FADD R64, R59, R64 ;  /* 0x000000403b407221 */ /* 0x001fe20000000000 */
[----:B------:R-:W-:Y:S01]  /*1600*/  FFMA R59, R60, -0.02040816284716129303, R43 ;  /* 0xbca72f053c3b7823 */ /* 0x000fe2000000002b */
[----:B----4-:R-:W-:Y:S01]  /*1610*/  FADD R69, R65, R68 ;  /* 0x0000004441457221 */ /* 0x010fe20000000000 */
[----:B------:R-:W-:Y:S01]  /*1620*/  FFMA R65, R58, -0.02040816284716129303, R41 ;  /* 0xbca72f053a417823 */ /* 0x000fe20000000029 */
[----:B--2---:R-:W-:Y:S01]  /*1630*/  FADD R66, R61, R66 ;  /* 0x000000423d427221 */ /* 0x004fe20000000000 */
[----:B------:R-:W-:Y:S01]  /*1640*/  FMUL R68, R59, R59 ;  /* 0x0000003b3b447220 */ /* 0x000fe20000400000 */
[----:B------:R-:W0:Y:S01]  /*1650*/  SHFL.BFLY PT, R61, R64, 0x2, 0x1f ;  /* 0x0c401f00403d7f89 */ /* 0x000e2200000e0000 */
[----:B------:R-:W-:-:S03]  /*1660*/  FMUL R67, R65, R65 ;  /* 0x0000004141437220 */ /* 0x000fc60000400000 */
[----:B------:R-:W-:Y:S01]  /*1670*/  FSEL R68, R68, RZ, P4 ;  /* 0x000000ff44447208 */ /* 0x000fe20002000000 */
[----:B------:R-:W-:Y:S01]  /*1680*/  STS [R18+0x30], R77 ;  /* 0x0000304d12007388 */ /* 0x000fe20000000800 */
[----:B------:R-:W-:Y:S01]  /*1690*/  FSEL R67, R67, RZ, P3 ;  /* 0x000000ff43437208 */ /* 0x000fe20001800000 */
[----:B---3--:R-:W-:Y:S02]  /*16a0*/  FADD R74, R63, R74 ;  /* 0x0000004a3f4a7221 */ /* 0x008fe40000000000 */
[----:B------:R1:W-:Y:S04]  /*16b0*/  STS [R18+0x60], R60 ;  /* 0x0000603c12007388 */ /* 0x0003e80000000800 */
[----:B------:R-:W2:Y:S04]  /*16c0*/  SHFL.BFLY PT, R58, R67, 0x10, 0x1f ;  /* 0x0e001f00433a7f89 */ /* 0x000ea800000e0000 */
[----:B------:R-:W3:Y:S01]  /*16d0*/  SHFL.BFLY PT, R77, R66, 0x8, 0x1f ;  /* 0x0d001f00424d7f89 */ /* 0x000ee200000e0000 */
[----:B-1----:R-:W-:-:S03]  /*16e0*/  FFMA R60, R62, -0.02040816284716129303, R45 ;  /* 0xbca72f053e3c7823 */ /* 0x002fc6000000002d */
[----:B------:R-:W1:Y:S01]  /*16f0*/  SHFL.BFLY PT, R63, R68, 0x10, 0x1f ;  /* 0x0e001f00443f7f89 */ /* 0x000e6200000e0000 */
[----:B0-----:R-:W-:-:S03]  /*1700*/  FADD R61, R64, R61 ;  /* 0x0000003d403d7221 */ /* 0x001fc60000000000 */
[----:B------:R0:W-:Y:S04]  /*1710*/  STS [R18+0x40], R70 ;  /* 0x0000404612007388 */ /* 0x0001e80000000800 */
[----:B------:R-:W-:Y:S01]  /*1720*/  STS [R18+0x70], R62 ;  /* 0x0000703e12007388 */ /* 0x000fe20000000800 */
[----:B0-----:R-:W-:Y:S01]  /*1730*/  FMUL R70, R60, R60 ;  /* 0x0000003c3c467220 */ /* 0x001fe20000400000 */
[----:B--2---:R-:W-:-:S04]  /*1740*/  FADD R58, R67, R58 ;  /* 0x0000003a433a7221 */ /* 0x004fc80000000000 */
[----:B------:R-:W-:Y:S01]  /*1750*/  FSEL R64, R70, RZ, P5 ;  /* 0x000000ff46407208 */ /* 0x000fe20002800000 */
[----:B---3--:R-:W-:Y:S01]  /*1760*/  FADD R77, R66, R77 ;  /* 0x0000004d424d7221 */ /* 0x008fe20000000000 */
[----:B-1----:R-:W-:-:S03]  /*1770*/  FADD R70, R68, R63 ;  /* 0x0000003f44467221 */ /* 0x002fc60000000000 */
[----:B------:R-:W0:Y:S04]  /*1780*/  SHFL.BFLY PT, R68, R64, 0x10, 0x1f ;  /* 0x0e001f0040447f89 */ /* 0x000e2800000e0000 */
[----:B------:R-:W1:Y:S04]  /*1790*/  SHFL.BFLY PT, R63, R58, 0x8, 0x1f ;  /* 0x0d001f003a3f7f89 */ /* 0x000e6800000e0000 */
[----:B------:R-:W2:Y:S04]  /*17a0*/  SHFL.BFLY PT, R66, R77, 0x4, 0x1f ;  /* 0x0c801f004d427f89 */ /* 0x000ea800000e0000 */
[----:B------:R-:W3:Y:S01]  /*17b0*/  SHFL.BFLY PT, R67, R70, 0x8, 0x1f ;  /* 0x0d001f0046437f89 */ /* 0x000ee200000e0000 */
[----:B0-----:R-:W-:Y:S01]  /*17c0*/  FADD R62, R64, R68 ;  /* 0x00000044403e7221 */ /* 0x001fe20000000000 */
[----:B-1----:R-:W-:Y:S01]  /*17d0*/  FADD R63, R58, R63 ;  /* 0x0000003f3a3f7221 */ /* 0x002fe20000000000 */
[----:B--2---:R-:W-:Y:S01]  /*17e0*/  FADD R66, R77, R66 ;  /* 0x000000424d427221 */ /* 0x004fe20000000000 */
[----:B---3--:R-:W-:-:S02]  /*17f0*/  FADD R68, R70, R67 ;  /* 0x0000004346447221 */ /* 0x008fc40000000000 */
        /* <DEDUP_REMOVED lines=10> */
[----:B------:R-:W2:Y:S01]  /*18a0*/  SHFL.BFLY PT, R66, R58, 0x2, 0x1f ;  /* 0x0c401f003a427f89 */ /* 0x000ea200000e0000 */
[----:B0-----:R-:W-:Y:S01]  /*18b0*/  FADD R68, R67, R68 ;  /* 0x0000004443447221 */ /* 0x001fe20000000000 */
[----:B-1----:R-:W-:-:S02]  /*18c0*/  FADD R63, R61, R77 ;  /* 0x0000004d3d3f7221 */ /* 0x002fc40000000000 */
[----:B------:R-:W0:Y:S01]  /*18d0*/  SHFL.BFLY PT, R77, R64, 0x1, 0x1f ;  /* 0x0c201f00404d7f89 */ /* 0x000e2200000e0000 */
[----:B--2---:R-:W-:-:S03]  /*18e0*/  FADD R66, R58, R66 ;  /* 0x000000423a427221 */ /* 0x004fc60000000000 */
[----:B------:R-:W1:Y:S04]  /*18f0*/  SHFL.BFLY PT, R61, R70, 0x2, 0x1f ;  /* 0x0c401f00463d7f89 */ /* 0x000e6800000e0000 */
[----:B------:R-:W2:Y:S04]  /*1900*/  SHFL.BFLY PT, R67, R68, 0x2, 0x1f ;  /* 0x0c401f0044437f89 */ /* 0x000ea800000e0000 */
[----:B------:R-:W3:Y:S01]  /*1910*/  SHFL.BFLY PT, R58, R66, 0x1, 0x1f ;  /* 0x0c201f00423a7f89 */ /* 0x000ee200000e0000 */
[----:B0-----:R-:W-:Y:S01]  /*1920*/  FADD R62, R64, R77 ;  /* 0x0000004d403e7221 */ /* 0x001fe20000000000 */
[----:B-1----:R-:W-:Y:S01]  /*1930*/  FADD R77, R70, R61 ;  /* 0x0000003d464d7221 */ /* 0x002fe20000000000 */
[----:B--2---:R-:W-:-:S04]  /*1940*/  FADD R67, R68, R67 ;  /* 0x0000004344437221 */ /* 0x004fc80000000000 */
[----:B------:R-:W0:Y:S01]  /*1950*/  SHFL.BFLY PT, R64, R77, 0x1, 0x1f ;  /* 0x0c201f004d407f89 */ /* 0x000e2200000e0000 */
[----:B---3--:R-:W-:-:S03]  /*1960*/  FADD R66, R66, R58 ;  /* 0x0000003a42427221 */ /* 0x008fc60000000000 */
[----:B------:R-:W1:Y:S01]  /*1970*/  SHFL.BFLY PT, R61, R67, 0x1, 0x1f ;  /* 0x0c201f00433d7f89 */ /* 0x000e6200000e0000 */
[----:B------:R-:W-:Y:S01]  /*1980*/  LEA R58, R76, UR4, 0x2 ;  /* 0x000000044c3a7c11 */ /* 0x000fe2000f8e10ff */
[----:B0-----:R-:W-:Y:S01]  /*1990*/  FADD R64, R77, R64 ;  /* 0x000000404d407221 */ /* 0x001fe20000000000 */
[----:B-1----:R-:W-:Y:S01]  /*19a0*/  FADD R70, R67, R61 ;  /* 0x0000003d43467221 */ /* 0x002fe20000000000 */
[----:B------:R-:W-:Y:S06]  /*19b0*/  BAR.SYNC.DEFER_BLOCKING 0x0 ;  /* 0x0000000000007b1d */ /* 0x000fec0000010000 */
[----:B------:R0:W1:Y:S02]  /*19c0*/  LDS R61, [R58] ;  /* 0x000000003a3d7984 */ /* 0x0000640000000800 */
[----:B------:R-:W-:Y:S06]  /*19d0*/  BAR.SYNC.DEFER_BLOCKING 0x0 ;  /* 0x0000000000007b1d */ /* 0x000fec0000010000 */
[----:B0-----:R-:W-:Y:S05]  /*19e0*/  @P6 BRA `(.L_x_1) ;  /* 0x0000000000206947 */ /* 0x001fea0003800000 */
        /* <DEDUP_REMOVED lines=8> */
.L_x_1:
[----:B------:R-:W-:Y:S05]  /*1a70*/  WARPSYNC.ALL ;  /* 0x0000000000007948 */ /* 0x000fea0003800000 */
[----:B------:R-:W-:Y:S01]  /*1a80*/  BAR.SYNC.DEFER_BLOCKING 0x0 ;  /* 0x0000000000007b1d */ /* 0x000fe20000010000 */
[----:B0-----:R-:W-:Y:S01]  /*1a90*/  P2R R52, PR, RZ, 0x20 ;  /* 0x00000020ff347803 */ /* 0x001fe20000000000 */
[----:B-1----:R-:W-:Y:S01]  /*1aa0*/  FMUL R61, R61, 0.02040816284716129303 ;  /* 0x3ca72f053d3d7820 */ /* 0x002fe20000400000 */
[----:B------:R-:W-:Y:S02]  /*1ab0*/  ISETP.GE.AND P5, PT, R20, 0x40, PT ;  /* 0x000000401400780c */ /* 0x000fe40003fa6270 */
[----:B------:R-:W-:-:S02]  /*1ac0*/  ISETP.NE.AND P6, PT, R75, RZ, PT ;  /* 0x000000ff4b00720c */ /* 0x000fc40003fc5270 */
[----:B------:R-:W-:-:S09]  /*1ad0*/  LOP3.LUT R21, R21, 0x1f, R20, 0xf8, !PT ;  /* 0x0000001f15157812 */ /* 0x000fd200078ef814 */
[----:B------:R-:W0:Y:S01]  /*1ae0*/  @!P5 LDS R48, [R30] ;  /* 0x000000001e30d984 */ /* 0x000e220000000800 */
[----:B------:R-:W-:-:S03]  /*1af0*/  ISETP.NE.AND P5, PT, R71, RZ, PT ;  /* 0x000000ff4700720c */ /* 0x000fc60003fa5270 */
[----:B0-----:R-:W0:Y:S02]  /*1b00*/  SHFL.BFLY PT, R47, R48, 0x1, 0x1f ;  /* 0x0c201f00302f7f89 */ /* 0x001e2400000e0000 */
[----:B0-----:R-:W-:Y:S01]  /*1b10*/  FADD R49, R48, R47 ;  /* 0x0000002f30317221 */ /* 0x001fe20000000000 */
[----:B------:R-:W-:-:S04]  /*1b20*/  HFMA2.MMA R47, -RZ, RZ, 1.1630859375, 0.10968017578125 ;  /* 0x3ca72f05ff2f7435 */ /* 0x000fc800000001ff */
[----:B------:R0:W-:Y:S01]  /*1b30*/  @P6 STS [R30], R49 ;  /* 0x000000311e006388 */ /* 0x0001e20000000800 */
[----:B------:R-:W-:Y:S08]  /*1b40*/  BAR.SYNC.DEFER_BLOCKING 0x0 ;  /* 0x0000000000007b1d */ /* 0x000ff00000010000 */
[----:B0-----:R-:W0:Y:S01]  /*1b50*/  LDC.64 R48, c[0x0][0x228] ;  /* 0x00008a00ff307b82 */ /* 0x001e220000000a00 */
[----:B------:R-:W1:Y:S04]  /*1b60*/  LDS R32, [R32+UR4] ;  /* 0x0000000420207984 */ /* 0x000e680008000800 */
[----:B------:R-:W2:Y:S04]  /*1b70*/  LDS R34, [R34+UR4] ;  /* 0x0000000422227984 */ /* 0x000ea80008000800 */
[----:B------:R-:W3:Y:S04]  /*1b80*/  LDS R36, [R36+UR4] ;  /* 0x0000000424247984 */ /* 0x000ee80008000800 */
[----:B------:R-:W4:Y:S04]  /*1b90*/  LDS R38, [R38+UR4] ;  /* 0x0000000426267984 */ /* 0x000f280008000800 */
[----:B------:R-:W5:Y:S04]  /*1ba0*/  LDS R40, [R40+UR4] ;  /* 0x0000000428287984 */ /* 0x000f680008000800 */
[----:B------:R-:W0:Y:S04]  /*1bb0*/  LDS R42, [R42+UR4] ;  /* 0x000000042a2a7984 */ /* 0x000e280008000800 */
[----:B------:R-:W0:Y:S04]  /*1bc0*/  LDS R44, [R44+UR4] ;  /* 0x000000042c2c7984 */ /* 0x000e280008000800 */
[----:B------:R-:W0:Y:S01]  /*1bd0*/  LDS R46, [R46+UR4] ;  /* 0x000000042e2e7984 */ /* 0x000e220008000800 */
[----:B------:R-:W-:Y:S01]  /*1be0*/  BAR.SYNC.DEFER_BLOCKING 0x0 ;  /* 0x0000000000007b1d */ /* 0x000fe20000010000 */
[-C--:B-1----:R-:W-:Y:S01]  /*1bf0*/  FFMA R50, R32, R47.reuse, 9.9999997473787516356e-06 ;  /* 0x3727c5ac20327423 */ /* 0x082fe2000000002f */
[----:B--2---:R-:W-:-:S05]  /*1c00*/  FFMA R51, R34, R47, 9.9999997473787516356e-06 ;  /* 0x3727c5ac22337423 */ /* 0x004fca000000002f */
[----:B------:R-:W1:Y:S08]  /*1c10*/  MUFU.RSQ R50, R50 ;  /* 0x0000003200327308 */ /* 0x000e700000001400 */
[----:B------:R-:W2:Y:S01]  /*1c20*/  MUFU.RSQ R51, R51 ;  /* 0x0000003300337308 */ /* 0x000ea20000001400 */
[----:B------:R-:W-:Y:S04]  /*1c30*/  STS [R18], R32 ;  /* 0x0000002012007388 */ /* 0x000fe80000000800 */
[----:B------:R-:W-:Y:S01]  /*1c40*/  STS [R18+0x10], R34 ;  /* 0x0000102212007388 */ /* 0x000fe20000000800 */
[----:B-1----:R-:W-:-:S03]  /*1c50*/  FMUL R55, R55, R50 ;  /* 0x0000003237377220 */ /* 0x002fc60000400000 */
[----:B---3--:R1:W-:Y:S02]  /*1c60*/  STS [R18+0x20], R36 ;  /* 0x0000202412007388 */ /* 0x0083e40000000800 */
[----:B------:R-:W-:Y:S02]  /*1c70*/  FSETP.GT.AND P6, PT, R55, RZ, PT ;  /* 0x000000ff3700720b */ /* 0x000fe40003fc4000 */
[----:B----4-:R3:W-:Y:S01]  /*1c80*/  STS [R18+0x30], R38 ;  /* 0x0000302612007388 */ /* 0x0107e20000000800 */
[----:B--2---:R-:W-:Y:S01]  /*1c90*/  FMUL R53, R56, R51 ;  /* 0x0000003338357220 */ /* 0x004fe20000400000 */
[----:B0-----:R-:W-:Y:S02]  /*1ca0*/  IMAD.WIDE R50, R22, 0x4, R48 ;  /* 0x0000000416327825 */ /* 0x001fe400078e0230 */
[----:B-----5:R0:W-:Y:S02]  /*1cb0*/  STS [R18+0x40], R40 ;  /* 0x0000402812007388 */ /* 0x0201e40000000800 */
[----:B-1----:R-:W-:-:S02]  /*1cc0*/  FFMA R36, R36, R47, 9.9999997473787516356e-06 ;  /* 0x3727c5ac24247423 */ /* 0x002fc4000000002f */
[----:B------:R1:W-:Y:S01]  /*1cd0*/  STS [R18+0x50], R42 ;  /* 0x0000502a12007388 */ /* 0x0003e20000000800 */
[-C--:B---3--:R-:W-:Y:S02]  /*1ce0*/  FFMA R38, R38, R47.reuse, 9.9999997473787516356e-06 ;  /* 0x3727c5ac26267423 */ /* 0x088fe4000000002f */
[----:B------:R-:W-:Y:S01]  /*1cf0*/  @!P6 FMUL R55, R55, 0.20000000298023223877 ;  /* 0x3e4ccccd3737e820 */ /* 0x000fe20000400000 */
[----:B------:R-:W-:Y:S01]  /*1d00*/  FSETP.GT.AND P6, PT, R53, RZ, PT ;  /* 0x000000ff3500720b */ /* 0x000fe20003fc4000 */
[----:B------:R2:W-:Y:S01]  /*1d10*/  STS [R18+0x60], R44 ;  /* 0x0000602c12007388 */ /* 0x0005e20000000800 */
[----:B------:R-:W3:Y:S01]  /*1d20*/  MUFU.RSQ R36, R36 ;  /* 0x0000002400247308 */ /* 0x000ee20000001400 */
[-C--:B0-----:R-:W-:Y:S02]  /*1d30*/  FFMA R40, R40, R47.reuse, 9.9999997473787516356e-06 ;  /* 0x3727c5ac28287423 */ /* 0x081fe4000000002f */
[----:B------:R0:W-:Y:S01]  /*1d40*/  STS [R18+0x70], R46 ;  /* 0x0000702e12007388 */ /* 0x0001e20000000800 */
[-C--:B-1----:R-:W-:Y:S01]  /*1d50*/  FFMA R42, R42, R47.reuse, 9.9999997473787516356e-06 ;  /* 0x3727c5ac2a2a7423 */ /* 0x082fe2000000002f */
[----:B------:R-:W-:Y:S01]  /*1d60*/  BAR.SYNC.DEFER_BLOCKING 0x0 ;  /* 0x0000000000007b1d */ /* 0x000fe20000010000 */
[----:B--2---:R-:W-:-:S05]  /*1d70*/  FFMA R44, R44, R47, 9.9999997473787516356e-06 ;  /* 0x3727c5ac2c2c7423 */ /* 0x004fca000000002f */
[----:B------:R-:W-:Y:S01]  /*1d80*/  @!P6 FMUL R53, R53, 0.20000000298023223877 ;  /* 0x3e4ccccd3535e820 */ /* 0x000fe20000400000 */
[----:B------:R-:W-:Y:S01]  /*1d90*/  ISETP.NE.AND P6, PT, R73, RZ, PT ;  /* 0x000000ff4900720c */ /* 0x000fe20003fc5270 */
[----:B------:R-:W1:Y:S01]  /*1da0*/  MUFU.RSQ R38, R38 ;  /* 0x0000002600267308 */ /* 0x000e620000001400 */
[----:B0-----:R-:W-:Y:S01]  /*1db0*/  FFMA R46, R46, R47, 9.9999997473787516356e-06 ;  /* 0x3727c5ac2e2e7423 */ /* 0x001fe2000000002f */
[----:B---3--:R-:W-:-:S06]  /*1dc0*/  FMUL R57, R57, R36 ;  /* 0x0000002439397220 */ /* 0x008fcc0000400000 */
[----:B------:R-:W0:Y:S01]  /*1dd0*/  MUFU.RSQ R42, R42 ;  /* 0x0000002a002a7308 */ /* 0x000e220000001400 */
[----:B-1----:R-:W-:-:S07]  /*1de0*/  FMUL R19, R19, R38 ;  /* 0x0000002613137220 */ /* 0x002fce0000400000 */
[----:B------:R-:W1:Y:S01]  /*1df0*/  MUFU.RSQ R44, R44 ;  /* 0x0000002c002c7308 */ /* 0x000e620000001400 */
[----:B------:R-:W-:Y:S01]  /*1e00*/  @P5 STG.E desc[UR6][R16.64], R31 ;  /* 0x0000001f10005986 */ /* 0x000fe2000c101906 */
[----:B------:R-:W-:-:S03]  /*1e10*/  ISETP.NE.AND P5, PT, R52, RZ, PT ;  /* 0x000000ff3400720c */ /* 0x000fc60003fa5270 */
[----:B------:R2:W-:Y:S01]  /*1e20*/  @P6 STG.E desc[UR6][R14.64], R33 ;  /* 0x000000210e006986 */ /* 0x0005e2000c101906 */
[----:B0-----:R-:W-:-:S03]  /*1e30*/  FMUL R65, R65, R42 ;  /* 0x0000002a41417220 */ /* 0x001fc60000400000 */
[----:B------:R-:W-:Y:S04]  /*1e40*/  @P0 STG.E desc[UR6][R12.64], R35 ;  /* 0x000000230c000986 */ /* 0x000fe8000c101906 */
[----:B------:R0:W-:Y:S01]  /*1e50*/  @P1 STG.E desc[UR6][R10.64], R37 ;  /* 0x000000250a001986 */ /* 0x0001e2000c101906 */
[----:B-1----:R-:W-:Y:S01]  /*1e60*/  FMUL R59, R59, R44 ;  /* 0x0000002c3b3b7220 */ /* 0x002fe20000400000 */
[----:B--2---:R-:W-:Y:S02]  /*1e70*/  P2R R14, PR, RZ, 0x40 ;  /* 0x00000040ff0e7803 */ /* 0x004fe40000000000 */
[----:B------:R1:W-:Y:S01]  /*1e80*/  @P2 STG.E desc[UR6][R8.64], R39 ;  /* 0x0000002708002986 */ /* 0x0003e2000c101906 */
[----:B------:R-:W-:-:S03]  /*1e90*/  ISETP.NE.AND P6, PT, R71, RZ, PT ;  /* 0x000000ff4700720c */ /* 0x000fc60003fc5270 */
[----:B------:R2:W-:Y:S01]  /*1ea0*/  @P3 STG.E desc[UR6][R6.64], R41 ;  /* 0x0000002906003986 */ /* 0x0005e2000c101906 */
[----:B0-----:R-:W-:-:S03]  /*1eb0*/  IMAD.WIDE R10, R23, 0x4, R48 ;  /* 0x00000004170a7825 */ /* 0x001fc600078e0230 */
[----:B------:R-:W-:Y:S04]  /*1ec0*/  @P4 STG.E desc[UR6][R4.64], R43 ;  /* 0x0000002b04004986 */ /* 0x000fe8000c101906 */
[----:B------:R0:W-:Y:S01]  /*1ed0*/  @P5 STG.E desc[UR6][R2.64], R45 ;  /* 0x0000002d02005986 */ /* 0x0001e2000c101906 */
[----:B-1----:R-:W1:Y:S03]  /*1ee0*/  LDC.64 R8, c[0x0][0x230] ;  /* 0x00008c00ff087b82 */ /* 0x002e660000000a00 */
[----:B------:R-:W-:Y:S01]  /*1ef0*/  @P6 STG.E desc[UR6][R50.64], R55 ;  /* 0x0000003732006986 */ /* 0x000fe2000c101906 */
[----:B------:R-:W-:Y:S01]  /*1f00*/  ISETP.NE.AND P6, PT, R14, RZ, PT ;  /* 0x000000ff0e00720c */ /* 0x000fe20003fc5270 */
[----:B--2---:R-:W2:Y:S02]  /*1f10*/  MUFU.RSQ R7, R46 ;  /* 0x0000002e00077308 */ /* 0x004ea40000001400 */
[----:B------:R-:W3:Y:S01]  /*1f20*/  LDS R58, [R58] ;  /* 0x000000003a3a7984 */ /* 0x000ee20000000800 */
[----:B0-----:R-:W-:-:S05]  /*1f30*/  IMAD.WIDE R2, R24, 0x4, R48 ;  /* 0x0000000418027825 */ /* 0x001fca00078e0230 */
[----:B------:R-:W0:Y:S04]  /*1f40*/  MUFU.RSQ R5, R40 ;  /* 0x0000002800057308 */ /* 0x000e280000001400 */
[----:B------:R4:W-:Y:S01]  /*1f50*/  @P6 STG.E desc[UR6][R10.64], R53 ;  /* 0x000000350a006986 */ /* 0x0009e2000c101906 */
[----:B------:R-:W-:Y:S01]  /*1f60*/  FSETP.GT.AND P6, PT, R57, RZ, PT ;  /* 0x000000ff3900720b */ /* 0x000fe20003fc4000 */
[----:B--2---:R-:W-:Y:S01]  /*1f70*/  FMUL R17, R60, R7 ;  /* 0x000000073c117220 */ /* 0x004fe20000400000 */
[----:B------:R-:W-:-:S04]  /*1f80*/  IMAD.WIDE R6, R27, 0x4, R48 ;  /* 0x000000041b067825 */ /* 0x000fc800078e0230 */
[----:B-1----:R-:W-:-:S04]  /*1f90*/  IMAD.WIDE R8, R21, 0x4, R8 ;  /* 0x0000000415087825 */ /* 0x002fc800078e0208 */
[----:B0-----:R-:W-:Y:S01]  /*1fa0*/  FMUL R15, R0, R5 ;  /* 0x00000005000f7220 */ /* 0x001fe20000400000 */
[----:B------:R-:W-:Y:S01]  /*1fb0*/  IMAD.WIDE R4, R25, 0x4, R48 ;  /* 0x0000000419047825 */ /* 0x000fe200078e0230 */
[----:B----4-:R-:W0:Y:S03]  /*1fc0*/  LDC.64 R10, c[0x0][0x220] ;  /* 0x00008800ff0a7b82 */ /* 0x010e260000000a00 */
[----:B------:R-:W-:Y:S01]  /*1fd0*/  @!P6 FMUL R57, R57, 0.20000000298023223877 ;  /* 0x3e4ccccd3939e820 */ /* 0x000fe20000400000 */
[----:B------:R-:W-:-:S04]  /*1fe0*/  FSETP.GT.AND P6, PT, R19, RZ, PT ;  /* 0x000000ff1300720b */ /* 0x000fc80003fc4000 */
[----:B------:R1:W-:Y:S01]  /*1ff0*/  @P0 STG.E desc[UR6][R2.64], R57 ;  /* 0x0000003902000986 */ /* 0x0003e2000c101906 */
[----:B------:R-:W-:-:S08]  /*2000*/  FSETP.GT.AND P0, PT, R15, RZ, PT ;  /* 0x000000ff0f00720b */ /* 0x000fd00003f04000 */
[----:B------:R-:W-:Y:S01]  /*2010*/  @!P6 FMUL R19, R19, 0.20000000298023223877 ;  /* 0x3e4ccccd1313e820 */ /* 0x000fe20000400000 */
[----:B------:R-:W-:Y:S01]  /*2020*/  FSETP.GT.AND P6, PT, R65, RZ, PT ;  /* 0x000000ff4100720b */ /* 0x000fe20003fc4000 */
[----:B---3--:R-:W-:Y:S01]  /*2030*/  FFMA R58, R58, R47, 9.9999997473787516356e-06 ;  /* 0x3727c5ac3a3a7423 */ /* 0x008fe2000000002f */
[----:B-1----:R-:W-:Y:S02]  /*2040*/  IMAD.WIDE R2, R26, 0x4, R48 ;  /* 0x000000041a027825 */ /* 0x002fe400078e0230 */
[----:B------:R1:W-:Y:S01]  /*2050*/  @P1 STG.E desc[UR6][R4.64], R19 ;  /* 0x0000001304001986 */ /* 0x0003e2000c101906 */
[----:B------:R-:W-:Y:S01]  /*2060*/  FSETP.GT.AND P1, PT, R59, RZ, PT ;  /* 0x000000ff3b00720b */ /* 0x000fe20003f24000 */
[----:B------:R-:W-:Y:S01]  /*2070*/  @!P0 FMUL R15, R15, 0.20000000298023223877 ;  /* 0x3e4ccccd0f0f8820 */ /* 0x000fe20000400000 */
[----:B------:R-:W-:Y:S01]  /*2080*/  FSETP.GT.AND P0, PT, R17, RZ, PT ;  /* 0x000000ff1100720b */ /* 0x000fe20003f04000 */
[----:B------:R-:W2:Y:S01]  /*2090*/  MUFU.RSQ R13, R58 ;  /* 0x0000003a000d7308 */ /* 0x000ea20000001400 */
[----:B0-----:R-:W-:-:S02]  /*20a0*/  IMAD.WIDE R10, R21, 0x4, R10 ;  /* 0x00000004150a7825 */ /* 0x001fc400078e020a */
[----:B------:R0:W-:Y:S02]  /*20b0*/  @P2 STG.E desc[UR6][R2.64], R15 ;  /* 0x0000000f02002986 */ /* 0x0001e4000c101906 */
[----:B------:R-:W-:Y:S01]  /*20c0*/  @!P6 FMUL R65, R65, 0.20000000298023223877 ;  /* 0x3e4ccccd4141e820 */ /* 0x000fe20000400000 */
[----:B------:R-:W-:Y:S01]  /*20d0*/  LOP3.LUT P6, RZ, R20, 0xe0, RZ, 0xc0, !PT ;  /* 0x000000e014ff7812 */ /* 0x000fe200078cc0ff */
[----:B-1----:R-:W-:-:S03]  /*20e0*/  IMAD.WIDE R4, R28, 0x4, R48 ;  /* 0x000000041c047825 */ /* 0x002fc600078e0230 */
[----:B------:R-:W-:Y:S01]  /*20f0*/  ISETP.LT.AND P6, PT, R21, 0x800, !P6 ;  /* 0x000008001500780c */ /* 0x000fe200077c1270 */
[----:B------:R-:W-:Y:S01]  /*2100*/  @!P1 FMUL R59, R59, 0.20000000298023223877 ;  /* 0x3e4ccccd3b3b9820 */ /* 0x000fe20000400000 */
[----:B------:R-:W-:-:S04]  /*2110*/  IMAD.WIDE R48, R29, 0x4, R48 ;  /* 0x000000041d307825 */ /* 0x000fc800078e0230 */
[----:B------:R-:W-:Y:S01]  /*2120*/  @!P0 FMUL R17, R17, 0.20000000298023223877 ;  /* 0x3e4ccccd11118820 */ /* 0x000fe20000400000 */
[----:B------:R0:W-:Y:S04]  /*2130*/  @P3 STG.E desc[UR6][R6.64], R65 ;  /* 0x0000004106003986 */ /* 0x0001e8000c101906 */
[----:B------:R0:W-:Y:S04]  /*2140*/  @P4 STG.E desc[UR6][R4.64], R59 ;  /* 0x0000003b04004986 */ /* 0x0001e8000c101906 */
[----:B------:R0:W-:Y:S04]  /*2150*/  @P5 STG.E desc[UR6][R48.64], R17 ;  /* 0x0000001130005986 */ /* 0x0001e8000c101906 */
[----:B--2---:R0:W-:Y:S01]  /*2160*/  @P6 STG.E desc[UR6][R8.64], R13 ;  /* 0x0000000d08006986 */ /* 0x0041e2000c101906 */
[----:B------:R-:W-:Y:S05]  /*2170*/  @!P6 EXIT ;  /* 0x000000000000e94d */ /* 0x000fea0003800000 */
[----:B------:R-:W-:Y:S01]  /*2180*/  STG.E desc[UR6][R10.64], R61 ;  /* 0x0000003d0a007986 */ /* 0x000fe2000c101906 */
[----:B------:R-:W-:Y:S05]  /*2190*/  EXIT ;  /* 0x000000000000794d */ /* 0x000fea0003800000 */
.L_x_2:
[----:B------:R-:W-:-:S00]  /*21a0*/  BRA `(.L_x_2) ;  /* 0xfffffffc00fc7947 */ /* 0x000fc0000383ffff */
[----:B------:R-:W-:-:S00]  /*21b0*/  NOP ;  /* 0x0000000000007918 */ /* 0x000fc00000000000 */
        /* <DEDUP_REMOVED lines=12> */
.L_x_3:


//--------------------- .nv.global.init           --------------------------
	.section	.nv.global.init,"aw",@progbits
.nv.global.init:
	.type		_$_str,@object
	.size		_$_str,(.L_0 - _$_str)
_$_str:
        /*0000*/ 	.byte	0x5f, 0x5f, 0x43, 0x55, 0x44, 0x41, 0x5f, 0x46, 0x54, 0x5a, 0x00
.L_0:


//--------------------- .nv.shared.triton_per_fused__native_batch_norm_legit_convolution_leaky_relu_3 --------------------------
	.section	.nv.shared.triton_per_fused__native_batch_norm_legit_convolution_leaky_relu_3,"aw",@nobits
	.sectionflags	@""
	.align	16
	.zero		1024


//--------------------- .nv.constant0.triton_per_fused__native_batch_norm_legit_convolution_leaky_relu_3 --------------------------
	.section	.nv.constant0.triton_per_fused__native_batch_norm_legit_convolution_leaky_relu_3,"a",@progbits
	.sectionflags	@""
	.align	4
.nv.constant0.triton_per_fused__native_batch_norm_legit_convolution_leaky_relu_3:
	.zero		576
